//
// Generated by NVIDIA NVVM Compiler
//
// Compiler Build ID: CL-36424714
// Cuda compilation tools, release 13.0, V13.0.88
// Based on NVVM 20.0.0
//

.version 9.0
.target sm_100
.address_size 64

	// .globl	_Z15backward_kernelPKfS0_S0_S0_S0_S0_iiiiiifPfS1_S1_
.extern .shared .align 16 .b8 sram[];

.visible .entry _Z15backward_kernelPKfS0_S0_S0_S0_S0_iiiiiifPfS1_S1_(
	.param .u64 .ptr .align 1 _Z15backward_kernelPKfS0_S0_S0_S0_S0_iiiiiifPfS1_S1__param_0,
	.param .u64 .ptr .align 1 _Z15backward_kernelPKfS0_S0_S0_S0_S0_iiiiiifPfS1_S1__param_1,
	.param .u64 .ptr .align 1 _Z15backward_kernelPKfS0_S0_S0_S0_S0_iiiiiifPfS1_S1__param_2,
	.param .u64 .ptr .align 1 _Z15backward_kernelPKfS0_S0_S0_S0_S0_iiiiiifPfS1_S1__param_3,
	.param .u64 .ptr .align 1 _Z15backward_kernelPKfS0_S0_S0_S0_S0_iiiiiifPfS1_S1__param_4,
	.param .u64 .ptr .align 1 _Z15backward_kernelPKfS0_S0_S0_S0_S0_iiiiiifPfS1_S1__param_5,
	.param .u32 _Z15backward_kernelPKfS0_S0_S0_S0_S0_iiiiiifPfS1_S1__param_6,
	.param .u32 _Z15backward_kernelPKfS0_S0_S0_S0_S0_iiiiiifPfS1_S1__param_7,
	.param .u32 _Z15backward_kernelPKfS0_S0_S0_S0_S0_iiiiiifPfS1_S1__param_8,
	.param .u32 _Z15backward_kernelPKfS0_S0_S0_S0_S0_iiiiiifPfS1_S1__param_9,
	.param .u32 _Z15backward_kernelPKfS0_S0_S0_S0_S0_iiiiiifPfS1_S1__param_10,
	.param .u32 _Z15backward_kernelPKfS0_S0_S0_S0_S0_iiiiiifPfS1_S1__param_11,
	.param .f32 _Z15backward_kernelPKfS0_S0_S0_S0_S0_iiiiiifPfS1_S1__param_12,
	.param .u64 .ptr .align 1 _Z15backward_kernelPKfS0_S0_S0_S0_S0_iiiiiifPfS1_S1__param_13,
	.param .u64 .ptr .align 1 _Z15backward_kernelPKfS0_S0_S0_S0_S0_iiiiiifPfS1_S1__param_14,
	.param .u64 .ptr .align 1 _Z15backward_kernelPKfS0_S0_S0_S0_S0_iiiiiifPfS1_S1__param_15
)
{
	.reg .pred 	%p<103>;
	.reg .b32 	%r<451>;
	.reg .b32 	%f<715>;
	.reg .b64 	%rd<108>;

	ld.param.u64 	%rd15, [_Z15backward_kernelPKfS0_S0_S0_S0_S0_iiiiiifPfS1_S1__param_0];
	ld.param.u64 	%rd16, [_Z15backward_kernelPKfS0_S0_S0_S0_S0_iiiiiifPfS1_S1__param_1];
	ld.param.u64 	%rd17, [_Z15backward_kernelPKfS0_S0_S0_S0_S0_iiiiiifPfS1_S1__param_2];
	ld.param.u64 	%rd18, [_Z15backward_kernelPKfS0_S0_S0_S0_S0_iiiiiifPfS1_S1__param_3];
	ld.param.u64 	%rd13, [_Z15backward_kernelPKfS0_S0_S0_S0_S0_iiiiiifPfS1_S1__param_4];
	ld.param.u64 	%rd14, [_Z15backward_kernelPKfS0_S0_S0_S0_S0_iiiiiifPfS1_S1__param_5];
	ld.param.u32 	%r152, [_Z15backward_kernelPKfS0_S0_S0_S0_S0_iiiiiifPfS1_S1__param_6];
	ld.param.u32 	%r147, [_Z15backward_kernelPKfS0_S0_S0_S0_S0_iiiiiifPfS1_S1__param_7];
	ld.param.u32 	%r148, [_Z15backward_kernelPKfS0_S0_S0_S0_S0_iiiiiifPfS1_S1__param_8];
	ld.param.u32 	%r149, [_Z15backward_kernelPKfS0_S0_S0_S0_S0_iiiiiifPfS1_S1__param_9];
	ld.param.u32 	%r150, [_Z15backward_kernelPKfS0_S0_S0_S0_S0_iiiiiifPfS1_S1__param_10];
	ld.param.u32 	%r151, [_Z15backward_kernelPKfS0_S0_S0_S0_S0_iiiiiifPfS1_S1__param_11];
	ld.param.f32 	%f92, [_Z15backward_kernelPKfS0_S0_S0_S0_S0_iiiiiifPfS1_S1__param_12];
	ld.param.u64 	%rd19, [_Z15backward_kernelPKfS0_S0_S0_S0_S0_iiiiiifPfS1_S1__param_13];
	ld.param.u64 	%rd20, [_Z15backward_kernelPKfS0_S0_S0_S0_S0_iiiiiifPfS1_S1__param_14];
	ld.param.u64 	%rd21, [_Z15backward_kernelPKfS0_S0_S0_S0_S0_iiiiiifPfS1_S1__param_15];
	cvta.to.global.u64 	%rd1, %rd17;
	cvta.to.global.u64 	%rd2, %rd16;
	cvta.to.global.u64 	%rd3, %rd15;
	cvta.to.global.u64 	%rd4, %rd19;
	cvta.to.global.u64 	%rd5, %rd18;
	cvta.to.global.u64 	%rd6, %rd21;
	cvta.to.global.u64 	%rd7, %rd20;
	mov.u32 	%r1, %tid.x;
	mov.u32 	%r153, %ctaid.x;
	mov.u32 	%r154, %ctaid.y;
	mov.u32 	%r155, %nctaid.y;
	mul.lo.s32 	%r156, %r153, %r155;
	mul.lo.s32 	%r157, %r152, %r154;
	mad.lo.s32 	%r2, %r156, %r152, %r157;
	mul.lo.s32 	%r3, %r2, %r147;
	mul.lo.s32 	%r4, %r150, %r147;
	setp.lt.s32 	%p1, %r148, 1;
	@%p1 bra 	$L__BB0_152;
	shl.b32 	%r159, %r4, 2;
	mov.u32 	%r160, sram;
	add.s32 	%r5, %r160, %r159;
	add.s32 	%r6, %r5, %r159;
	add.s32 	%r7, %r6, %r159;
	add.s32 	%r8, %r7, %r159;
	mul.lo.s32 	%r9, %r147, %r1;
	add.s32 	%r10, %r3, %r9;
	add.s32 	%r11, %r2, %r1;
	mul.lo.s32 	%r12, %r150, %r1;
	add.s32 	%r13, %r147, -1;
	and.b32  	%r14, %r147, 7;
	add.s32 	%r15, %r14, -1;
	and.b32  	%r16, %r147, 3;
	add.s32 	%r17, %r16, -1;
	and.b32  	%r18, %r147, 15;
	add.s32 	%r19, %r18, -1;
	add.s32 	%r20, %r150, -1;
	and.b32  	%r21, %r150, 7;
	add.s32 	%r22, %r21, -1;
	and.b32  	%r23, %r150, 3;
	add.s32 	%r24, %r23, -1;
	shr.u32 	%r161, %r13, 5;
	add.s32 	%r162, %r161, 1;
	and.b32  	%r25, %r162, 7;
	add.s32 	%r26, %r25, -1;
	and.b32  	%r27, %r147, 2147483640;
	and.b32  	%r28, %r147, 1;
	and.b32  	%r29, %r147, 2147483632;
	mul.f32 	%f1, %f92, 0f00000000;
	and.b32  	%r30, %r150, 2147483640;
	and.b32  	%r31, %r150, 1;
	and.b32  	%r32, %r162, 268435448;
	and.b32  	%r33, %r162, 3;
	and.b32  	%r34, %r13, 96;
	and.b32  	%r35, %r13, 32;
	neg.s32 	%r36, %r27;
	shl.b32 	%r163, %r1, 2;
	shl.b32 	%r164, %r150, 2;
	add.s32 	%r165, %r163, %r164;
	mad.lo.s32 	%r166, %r147, %r165, %r160;
	add.s32 	%r37, %r166, 16;
	shl.b32 	%r167, %r150, 3;
	add.s32 	%r168, %r167, %r163;
	mad.lo.s32 	%r169, %r147, %r168, %r160;
	add.s32 	%r38, %r169, 16;
	cvta.to.global.u64 	%rd8, %rd14;
	cvta.to.global.u64 	%rd9, %rd13;
	mov.b32 	%r397, 0;
$L__BB0_2:
	setp.lt.s32 	%p2, %r147, 1;
	mul.lo.s32 	%r40, %r4, %r397;
	add.s32 	%r41, %r10, %r40;
	@%p2 bra 	$L__BB0_14;
	setp.lt.u32 	%p3, %r13, 7;
	mov.b32 	%r403, 0;
	@%p3 bra 	$L__BB0_6;
	mov.u32 	%r398, %r38;
	mov.u32 	%r399, %r37;
	mov.u32 	%r400, %r41;
	mov.u32 	%r401, %r36;
$L__BB0_5:
	.pragma "nounroll";
	mul.wide.s32 	%rd22, %r400, 4;
	add.s64 	%rd23, %rd2, %rd22;
	add.s64 	%rd24, %rd1, %rd22;
	ld.global.f32 	%f93, [%rd23];
	st.shared.f32 	[%r399+-16], %f93;
	ld.global.f32 	%f94, [%rd24];
	st.shared.f32 	[%r398+-16], %f94;
	ld.global.f32 	%f95, [%rd23+4];
	st.shared.f32 	[%r399+-12], %f95;
	ld.global.f32 	%f96, [%rd24+4];
	st.shared.f32 	[%r398+-12], %f96;
	ld.global.f32 	%f97, [%rd23+8];
	st.shared.f32 	[%r399+-8], %f97;
	ld.global.f32 	%f98, [%rd24+8];
	st.shared.f32 	[%r398+-8], %f98;
	ld.global.f32 	%f99, [%rd23+12];
	st.shared.f32 	[%r399+-4], %f99;
	ld.global.f32 	%f100, [%rd24+12];
	st.shared.f32 	[%r398+-4], %f100;
	ld.global.f32 	%f101, [%rd23+16];
	st.shared.f32 	[%r399], %f101;
	ld.global.f32 	%f102, [%rd24+16];
	st.shared.f32 	[%r398], %f102;
	ld.global.f32 	%f103, [%rd23+20];
	st.shared.f32 	[%r399+4], %f103;
	ld.global.f32 	%f104, [%rd24+20];
	st.shared.f32 	[%r398+4], %f104;
	ld.global.f32 	%f105, [%rd23+24];
	st.shared.f32 	[%r399+8], %f105;
	ld.global.f32 	%f106, [%rd24+24];
	st.shared.f32 	[%r398+8], %f106;
	ld.global.f32 	%f107, [%rd23+28];
	st.shared.f32 	[%r399+12], %f107;
	ld.global.f32 	%f108, [%rd24+28];
	st.shared.f32 	[%r398+12], %f108;
	add.s32 	%r401, %r401, 8;
	add.s32 	%r400, %r400, 8;
	add.s32 	%r399, %r399, 32;
	add.s32 	%r398, %r398, 32;
	setp.ne.s32 	%p4, %r401, 0;
	mov.u32 	%r403, %r27;
	@%p4 bra 	$L__BB0_5;
$L__BB0_6:
	setp.eq.s32 	%p5, %r14, 0;
	@%p5 bra 	$L__BB0_14;
	setp.lt.u32 	%p6, %r15, 3;
	@%p6 bra 	$L__BB0_9;
	add.s32 	%r171, %r41, %r403;
	mul.wide.s32 	%rd25, %r171, 4;
	add.s64 	%rd26, %rd2, %rd25;
	ld.global.f32 	%f109, [%rd26];
	add.s32 	%r172, %r403, %r9;
	shl.b32 	%r173, %r172, 2;
	add.s32 	%r174, %r5, %r173;
	st.shared.f32 	[%r174], %f109;
	add.s64 	%rd27, %rd1, %rd25;
	ld.global.f32 	%f110, [%rd27];
	add.s32 	%r175, %r6, %r173;
	st.shared.f32 	[%r175], %f110;
	ld.global.f32 	%f111, [%rd26+4];
	st.shared.f32 	[%r174+4], %f111;
	ld.global.f32 	%f112, [%rd27+4];
	st.shared.f32 	[%r175+4], %f112;
	ld.global.f32 	%f113, [%rd26+8];
	st.shared.f32 	[%r174+8], %f113;
	ld.global.f32 	%f114, [%rd27+8];
	st.shared.f32 	[%r175+8], %f114;
	ld.global.f32 	%f115, [%rd26+12];
	st.shared.f32 	[%r174+12], %f115;
	ld.global.f32 	%f116, [%rd27+12];
	st.shared.f32 	[%r175+12], %f116;
	add.s32 	%r403, %r403, 4;
$L__BB0_9:
	setp.eq.s32 	%p7, %r16, 0;
	@%p7 bra 	$L__BB0_14;
	setp.eq.s32 	%p8, %r17, 0;
	@%p8 bra 	$L__BB0_12;
	add.s32 	%r176, %r41, %r403;
	mul.wide.s32 	%rd28, %r176, 4;
	add.s64 	%rd29, %rd2, %rd28;
	ld.global.f32 	%f117, [%rd29];
	add.s32 	%r177, %r403, %r9;
	shl.b32 	%r178, %r177, 2;
	add.s32 	%r179, %r5, %r178;
	st.shared.f32 	[%r179], %f117;
	add.s64 	%rd30, %rd1, %rd28;
	ld.global.f32 	%f118, [%rd30];
	add.s32 	%r180, %r6, %r178;
	st.shared.f32 	[%r180], %f118;
	ld.global.f32 	%f119, [%rd29+4];
	st.shared.f32 	[%r179+4], %f119;
	ld.global.f32 	%f120, [%rd30+4];
	st.shared.f32 	[%r180+4], %f120;
	add.s32 	%r403, %r403, 2;
$L__BB0_12:
	setp.eq.s32 	%p9, %r28, 0;
	@%p9 bra 	$L__BB0_14;
	add.s32 	%r181, %r41, %r403;
	mul.wide.s32 	%rd31, %r181, 4;
	add.s64 	%rd32, %rd2, %rd31;
	ld.global.f32 	%f121, [%rd32];
	add.s32 	%r182, %r403, %r9;
	shl.b32 	%r183, %r182, 2;
	add.s32 	%r184, %r5, %r183;
	st.shared.f32 	[%r184], %f121;
	add.s64 	%rd33, %rd1, %rd31;
	ld.global.f32 	%f122, [%rd33];
	add.s32 	%r185, %r6, %r183;
	st.shared.f32 	[%r185], %f122;
$L__BB0_14:
	setp.lt.s32 	%p10, %r149, 1;
	bar.sync 	0;
	@%p10 bra 	$L__BB0_151;
	add.s32 	%r187, %r40, %r3;
	add.s32 	%r55, %r187, %r1;
	mov.b32 	%r405, 0;
$L__BB0_16:
	mul.lo.s32 	%r57, %r405, %r151;
	mad.lo.s32 	%r58, %r57, %r147, %r10;
	@%p2 bra 	$L__BB0_30;
	setp.lt.u32 	%p12, %r13, 15;
	mov.b32 	%r408, 0;
	@%p12 bra 	$L__BB0_20;
	mov.b32 	%r406, 0;
$L__BB0_19:
	.pragma "nounroll";
	add.s32 	%r190, %r406, %r58;
	mul.wide.s32 	%rd34, %r190, 4;
	add.s64 	%rd35, %rd3, %rd34;
	ld.global.f32 	%f123, [%rd35];
	add.s32 	%r191, %r406, %r9;
	shl.b32 	%r192, %r191, 2;
	mov.u32 	%r193, sram;
	add.s32 	%r194, %r193, %r192;
	st.shared.f32 	[%r194], %f123;
	ld.global.f32 	%f124, [%rd35+4];
	st.shared.f32 	[%r194+4], %f124;
	ld.global.f32 	%f125, [%rd35+8];
	st.shared.f32 	[%r194+8], %f125;
	ld.global.f32 	%f126, [%rd35+12];
	st.shared.f32 	[%r194+12], %f126;
	ld.global.f32 	%f127, [%rd35+16];
	st.shared.f32 	[%r194+16], %f127;
	ld.global.f32 	%f128, [%rd35+20];
	st.shared.f32 	[%r194+20], %f128;
	ld.global.f32 	%f129, [%rd35+24];
	st.shared.f32 	[%r194+24], %f129;
	ld.global.f32 	%f130, [%rd35+28];
	st.shared.f32 	[%r194+28], %f130;
	ld.global.f32 	%f131, [%rd35+32];
	st.shared.f32 	[%r194+32], %f131;
	ld.global.f32 	%f132, [%rd35+36];
	st.shared.f32 	[%r194+36], %f132;
	ld.global.f32 	%f133, [%rd35+40];
	st.shared.f32 	[%r194+40], %f133;
	ld.global.f32 	%f134, [%rd35+44];
	st.shared.f32 	[%r194+44], %f134;
	ld.global.f32 	%f135, [%rd35+48];
	st.shared.f32 	[%r194+48], %f135;
	ld.global.f32 	%f136, [%rd35+52];
	st.shared.f32 	[%r194+52], %f136;
	ld.global.f32 	%f137, [%rd35+56];
	st.shared.f32 	[%r194+56], %f137;
	ld.global.f32 	%f138, [%rd35+60];
	st.shared.f32 	[%r194+60], %f138;
	add.s32 	%r406, %r406, 16;
	setp.ne.s32 	%p13, %r406, %r29;
	mov.u32 	%r408, %r29;
	@%p13 bra 	$L__BB0_19;
$L__BB0_20:
	setp.eq.s32 	%p14, %r18, 0;
	@%p14 bra 	$L__BB0_30;
	setp.lt.u32 	%p15, %r19, 7;
	@%p15 bra 	$L__BB0_23;
	add.s32 	%r195, %r408, %r58;
	mul.wide.s32 	%rd36, %r195, 4;
	add.s64 	%rd37, %rd3, %rd36;
	ld.global.f32 	%f139, [%rd37];
	add.s32 	%r196, %r408, %r9;
	shl.b32 	%r197, %r196, 2;
	mov.u32 	%r198, sram;
	add.s32 	%r199, %r198, %r197;
	st.shared.f32 	[%r199], %f139;
	ld.global.f32 	%f140, [%rd37+4];
	st.shared.f32 	[%r199+4], %f140;
	ld.global.f32 	%f141, [%rd37+8];
	st.shared.f32 	[%r199+8], %f141;
	ld.global.f32 	%f142, [%rd37+12];
	st.shared.f32 	[%r199+12], %f142;
	ld.global.f32 	%f143, [%rd37+16];
	st.shared.f32 	[%r199+16], %f143;
	ld.global.f32 	%f144, [%rd37+20];
	st.shared.f32 	[%r199+20], %f144;
	ld.global.f32 	%f145, [%rd37+24];
	st.shared.f32 	[%r199+24], %f145;
	ld.global.f32 	%f146, [%rd37+28];
	st.shared.f32 	[%r199+28], %f146;
	add.s32 	%r408, %r408, 8;
$L__BB0_23:
	setp.eq.s32 	%p16, %r14, 0;
	@%p16 bra 	$L__BB0_30;
	setp.lt.u32 	%p17, %r15, 3;
	@%p17 bra 	$L__BB0_26;
	add.s32 	%r200, %r408, %r58;
	mul.wide.s32 	%rd38, %r200, 4;
	add.s64 	%rd39, %rd3, %rd38;
	ld.global.f32 	%f147, [%rd39];
	add.s32 	%r201, %r408, %r9;
	shl.b32 	%r202, %r201, 2;
	mov.u32 	%r203, sram;
	add.s32 	%r204, %r203, %r202;
	st.shared.f32 	[%r204], %f147;
	ld.global.f32 	%f148, [%rd39+4];
	st.shared.f32 	[%r204+4], %f148;
	ld.global.f32 	%f149, [%rd39+8];
	st.shared.f32 	[%r204+8], %f149;
	ld.global.f32 	%f150, [%rd39+12];
	st.shared.f32 	[%r204+12], %f150;
	add.s32 	%r408, %r408, 4;
$L__BB0_26:
	setp.eq.s32 	%p18, %r16, 0;
	@%p18 bra 	$L__BB0_30;
	setp.eq.s32 	%p19, %r16, 1;
	add.s32 	%r205, %r408, %r58;
	mul.wide.s32 	%rd40, %r205, 4;
	add.s64 	%rd10, %rd3, %rd40;
	ld.global.f32 	%f151, [%rd10];
	add.s32 	%r206, %r408, %r9;
	shl.b32 	%r207, %r206, 2;
	mov.u32 	%r208, sram;
	add.s32 	%r66, %r208, %r207;
	st.shared.f32 	[%r66], %f151;
	@%p19 bra 	$L__BB0_30;
	setp.eq.s32 	%p20, %r16, 2;
	ld.global.f32 	%f152, [%rd10+4];
	st.shared.f32 	[%r66+4], %f152;
	@%p20 bra 	$L__BB0_30;
	ld.global.f32 	%f153, [%rd10+8];
	st.shared.f32 	[%r66+8], %f153;
$L__BB0_30:
	setp.lt.s32 	%p21, %r150, 1;
	add.s32 	%r209, %r11, %r57;
	mul.wide.s32 	%rd41, %r209, 4;
	add.s64 	%rd42, %rd8, %rd41;
	ld.global.f32 	%f2, [%rd42];
	add.s64 	%rd43, %rd9, %rd41;
	ld.global.f32 	%f3, [%rd43];
	mov.f32 	%f677, 0fFF800000;
	@%p21 bra 	$L__BB0_56;
	@%p2 bra 	$L__BB0_45;
	mov.f32 	%f677, 0fFF800000;
	mov.b32 	%r410, 0;
$L__BB0_33:
	setp.lt.u32 	%p30, %r13, 224;
	mul.lo.s32 	%r68, %r410, %r147;
	mov.f32 	%f669, 0f00000000;
	mov.b32 	%r413, 0;
	@%p30 bra 	$L__BB0_36;
	mov.f32 	%f669, 0f00000000;
	mov.b32 	%r413, 0;
	mov.u32 	%r412, %r413;
$L__BB0_35:
	.pragma "nounroll";
	add.s32 	%r227, %r413, %r9;
	shl.b32 	%r228, %r227, 2;
	mov.u32 	%r229, sram;
	add.s32 	%r230, %r229, %r228;
	ld.shared.f32 	%f164, [%r230];
	add.s32 	%r231, %r413, %r68;
	shl.b32 	%r232, %r231, 2;
	add.s32 	%r233, %r5, %r232;
	ld.shared.f32 	%f165, [%r233];
	fma.rn.f32 	%f166, %f164, %f165, %f669;
	ld.shared.f32 	%f167, [%r230+128];
	ld.shared.f32 	%f168, [%r233+128];
	fma.rn.f32 	%f169, %f167, %f168, %f166;
	ld.shared.f32 	%f170, [%r230+256];
	ld.shared.f32 	%f171, [%r233+256];
	fma.rn.f32 	%f172, %f170, %f171, %f169;
	ld.shared.f32 	%f173, [%r230+384];
	ld.shared.f32 	%f174, [%r233+384];
	fma.rn.f32 	%f175, %f173, %f174, %f172;
	ld.shared.f32 	%f176, [%r230+512];
	ld.shared.f32 	%f177, [%r233+512];
	fma.rn.f32 	%f178, %f176, %f177, %f175;
	ld.shared.f32 	%f179, [%r230+640];
	ld.shared.f32 	%f180, [%r233+640];
	fma.rn.f32 	%f181, %f179, %f180, %f178;
	ld.shared.f32 	%f182, [%r230+768];
	ld.shared.f32 	%f183, [%r233+768];
	fma.rn.f32 	%f184, %f182, %f183, %f181;
	ld.shared.f32 	%f185, [%r230+896];
	ld.shared.f32 	%f186, [%r233+896];
	fma.rn.f32 	%f669, %f185, %f186, %f184;
	add.s32 	%r413, %r413, 256;
	add.s32 	%r412, %r412, 8;
	setp.ne.s32 	%p31, %r412, %r32;
	@%p31 bra 	$L__BB0_35;
$L__BB0_36:
	setp.eq.s32 	%p32, %r25, 0;
	@%p32 bra 	$L__BB0_44;
	setp.lt.u32 	%p33, %r26, 3;
	@%p33 bra 	$L__BB0_39;
	add.s32 	%r234, %r413, %r9;
	shl.b32 	%r235, %r234, 2;
	mov.u32 	%r236, sram;
	add.s32 	%r237, %r236, %r235;
	ld.shared.f32 	%f188, [%r237];
	add.s32 	%r238, %r413, %r68;
	shl.b32 	%r239, %r238, 2;
	add.s32 	%r240, %r5, %r239;
	ld.shared.f32 	%f189, [%r240];
	fma.rn.f32 	%f190, %f188, %f189, %f669;
	ld.shared.f32 	%f191, [%r237+128];
	ld.shared.f32 	%f192, [%r240+128];
	fma.rn.f32 	%f193, %f191, %f192, %f190;
	ld.shared.f32 	%f194, [%r237+256];
	ld.shared.f32 	%f195, [%r240+256];
	fma.rn.f32 	%f196, %f194, %f195, %f193;
	ld.shared.f32 	%f197, [%r237+384];
	ld.shared.f32 	%f198, [%r240+384];
	fma.rn.f32 	%f669, %f197, %f198, %f196;
	add.s32 	%r413, %r413, 128;
$L__BB0_39:
	setp.eq.s32 	%p34, %r33, 0;
	@%p34 bra 	$L__BB0_44;
	setp.eq.s32 	%p35, %r34, 0;
	@%p35 bra 	$L__BB0_42;
	add.s32 	%r241, %r413, %r9;
	shl.b32 	%r242, %r241, 2;
	mov.u32 	%r243, sram;
	add.s32 	%r244, %r243, %r242;
	ld.shared.f32 	%f200, [%r244];
	add.s32 	%r245, %r413, %r68;
	shl.b32 	%r246, %r245, 2;
	add.s32 	%r247, %r5, %r246;
	ld.shared.f32 	%f201, [%r247];
	fma.rn.f32 	%f202, %f200, %f201, %f669;
	ld.shared.f32 	%f203, [%r244+128];
	ld.shared.f32 	%f204, [%r247+128];
	fma.rn.f32 	%f669, %f203, %f204, %f202;
	add.s32 	%r413, %r413, 64;
$L__BB0_42:
	setp.ne.s32 	%p36, %r35, 0;
	@%p36 bra 	$L__BB0_44;
	add.s32 	%r248, %r413, %r9;
	shl.b32 	%r249, %r248, 2;
	mov.u32 	%r250, sram;
	add.s32 	%r251, %r250, %r249;
	ld.shared.f32 	%f205, [%r251];
	add.s32 	%r252, %r413, %r68;
	shl.b32 	%r253, %r252, 2;
	add.s32 	%r254, %r5, %r253;
	ld.shared.f32 	%f206, [%r254];
	fma.rn.f32 	%f669, %f205, %f206, %f669;
$L__BB0_44:
	mul.f32 	%f207, %f92, %f669;
	add.s32 	%r255, %r410, %r12;
	shl.b32 	%r256, %r255, 2;
	add.s32 	%r257, %r7, %r256;
	st.shared.f32 	[%r257], %f207;
	max.f32 	%f677, %f677, %f207;
	add.s32 	%r410, %r410, 1;
	setp.eq.s32 	%p37, %r410, %r150;
	@%p37 bra 	$L__BB0_56;
	bra.uni 	$L__BB0_33;
$L__BB0_45:
	setp.lt.u32 	%p23, %r20, 7;
	mov.f32 	%f677, 0fFF800000;
	mov.b32 	%r418, 0;
	@%p23 bra 	$L__BB0_48;
	mov.f32 	%f677, 0fFF800000;
	mov.b32 	%r416, 0;
$L__BB0_47:
	.pragma "nounroll";
	add.s32 	%r212, %r416, %r12;
	shl.b32 	%r213, %r212, 2;
	add.s32 	%r214, %r7, %r213;
	st.shared.f32 	[%r214], %f1;
	max.f32 	%f677, %f677, %f1;
	st.shared.f32 	[%r214+4], %f1;
	st.shared.f32 	[%r214+8], %f1;
	st.shared.f32 	[%r214+12], %f1;
	st.shared.f32 	[%r214+16], %f1;
	st.shared.f32 	[%r214+20], %f1;
	st.shared.f32 	[%r214+24], %f1;
	st.shared.f32 	[%r214+28], %f1;
	add.s32 	%r416, %r416, 8;
	setp.ne.s32 	%p24, %r416, %r30;
	mov.u32 	%r418, %r30;
	@%p24 bra 	$L__BB0_47;
$L__BB0_48:
	setp.eq.s32 	%p25, %r21, 0;
	@%p25 bra 	$L__BB0_56;
	setp.lt.u32 	%p26, %r22, 3;
	@%p26 bra 	$L__BB0_51;
	add.s32 	%r215, %r418, %r12;
	shl.b32 	%r216, %r215, 2;
	add.s32 	%r217, %r7, %r216;
	st.shared.f32 	[%r217], %f1;
	max.f32 	%f677, %f677, %f1;
	st.shared.f32 	[%r217+4], %f1;
	st.shared.f32 	[%r217+8], %f1;
	st.shared.f32 	[%r217+12], %f1;
	add.s32 	%r418, %r418, 4;
$L__BB0_51:
	setp.eq.s32 	%p27, %r23, 0;
	@%p27 bra 	$L__BB0_56;
	setp.eq.s32 	%p28, %r24, 0;
	@%p28 bra 	$L__BB0_54;
	add.s32 	%r218, %r418, %r12;
	shl.b32 	%r219, %r218, 2;
	add.s32 	%r220, %r7, %r219;
	st.shared.f32 	[%r220], %f1;
	max.f32 	%f677, %f677, %f1;
	st.shared.f32 	[%r220+4], %f1;
	add.s32 	%r418, %r418, 2;
$L__BB0_54:
	setp.eq.s32 	%p29, %r31, 0;
	@%p29 bra 	$L__BB0_56;
	add.s32 	%r221, %r418, %r12;
	shl.b32 	%r222, %r221, 2;
	add.s32 	%r223, %r7, %r222;
	st.shared.f32 	[%r223], %f1;
	max.f32 	%f677, %f677, %f1;
$L__BB0_56:
	bar.sync 	0;
	mov.f32 	%f685, 0f00000000;
	@%p21 bra 	$L__BB0_68;
	setp.lt.u32 	%p39, %r20, 7;
	mov.f32 	%f685, 0f00000000;
	mov.b32 	%r422, 0;
	@%p39 bra 	$L__BB0_60;
	mov.f32 	%f685, 0f00000000;
	mov.b32 	%r420, 0;
$L__BB0_59:
	.pragma "nounroll";
	add.s32 	%r260, %r420, %r12;
	shl.b32 	%r261, %r260, 2;
	add.s32 	%r262, %r7, %r261;
	ld.shared.f32 	%f212, [%r262];
	sub.f32 	%f213, %f212, %f677;
	mul.f32 	%f214, %f213, 0f3FB8AA3B;
	ex2.approx.f32 	%f215, %f214;
	st.shared.f32 	[%r262], %f215;
	add.f32 	%f216, %f685, %f215;
	ld.shared.f32 	%f217, [%r262+4];
	sub.f32 	%f218, %f217, %f677;
	mul.f32 	%f219, %f218, 0f3FB8AA3B;
	ex2.approx.f32 	%f220, %f219;
	st.shared.f32 	[%r262+4], %f220;
	add.f32 	%f221, %f216, %f220;
	ld.shared.f32 	%f222, [%r262+8];
	sub.f32 	%f223, %f222, %f677;
	mul.f32 	%f224, %f223, 0f3FB8AA3B;
	ex2.approx.f32 	%f225, %f224;
	st.shared.f32 	[%r262+8], %f225;
	add.f32 	%f226, %f221, %f225;
	ld.shared.f32 	%f227, [%r262+12];
	sub.f32 	%f228, %f227, %f677;
	mul.f32 	%f229, %f228, 0f3FB8AA3B;
	ex2.approx.f32 	%f230, %f229;
	st.shared.f32 	[%r262+12], %f230;
	add.f32 	%f231, %f226, %f230;
	ld.shared.f32 	%f232, [%r262+16];
	sub.f32 	%f233, %f232, %f677;
	mul.f32 	%f234, %f233, 0f3FB8AA3B;
	ex2.approx.f32 	%f235, %f234;
	st.shared.f32 	[%r262+16], %f235;
	add.f32 	%f236, %f231, %f235;
	ld.shared.f32 	%f237, [%r262+20];
	sub.f32 	%f238, %f237, %f677;
	mul.f32 	%f239, %f238, 0f3FB8AA3B;
	ex2.approx.f32 	%f240, %f239;
	st.shared.f32 	[%r262+20], %f240;
	add.f32 	%f241, %f236, %f240;
	ld.shared.f32 	%f242, [%r262+24];
	sub.f32 	%f243, %f242, %f677;
	mul.f32 	%f244, %f243, 0f3FB8AA3B;
	ex2.approx.f32 	%f245, %f244;
	st.shared.f32 	[%r262+24], %f245;
	add.f32 	%f246, %f241, %f245;
	ld.shared.f32 	%f247, [%r262+28];
	sub.f32 	%f248, %f247, %f677;
	mul.f32 	%f249, %f248, 0f3FB8AA3B;
	ex2.approx.f32 	%f250, %f249;
	st.shared.f32 	[%r262+28], %f250;
	add.f32 	%f685, %f246, %f250;
	add.s32 	%r420, %r420, 8;
	setp.ne.s32 	%p40, %r420, %r30;
	mov.u32 	%r422, %r30;
	@%p40 bra 	$L__BB0_59;
$L__BB0_60:
	setp.eq.s32 	%p41, %r21, 0;
	@%p41 bra 	$L__BB0_68;
	setp.lt.u32 	%p42, %r22, 3;
	@%p42 bra 	$L__BB0_63;
	add.s32 	%r263, %r422, %r12;
	shl.b32 	%r264, %r263, 2;
	add.s32 	%r265, %r7, %r264;
	ld.shared.f32 	%f252, [%r265];
	sub.f32 	%f253, %f252, %f677;
	mul.f32 	%f254, %f253, 0f3FB8AA3B;
	ex2.approx.f32 	%f255, %f254;
	st.shared.f32 	[%r265], %f255;
	add.f32 	%f256, %f685, %f255;
	ld.shared.f32 	%f257, [%r265+4];
	sub.f32 	%f258, %f257, %f677;
	mul.f32 	%f259, %f258, 0f3FB8AA3B;
	ex2.approx.f32 	%f260, %f259;
	st.shared.f32 	[%r265+4], %f260;
	add.f32 	%f261, %f256, %f260;
	ld.shared.f32 	%f262, [%r265+8];
	sub.f32 	%f263, %f262, %f677;
	mul.f32 	%f264, %f263, 0f3FB8AA3B;
	ex2.approx.f32 	%f265, %f264;
	st.shared.f32 	[%r265+8], %f265;
	add.f32 	%f266, %f261, %f265;
	ld.shared.f32 	%f267, [%r265+12];
	sub.f32 	%f268, %f267, %f677;
	mul.f32 	%f269, %f268, 0f3FB8AA3B;
	ex2.approx.f32 	%f270, %f269;
	st.shared.f32 	[%r265+12], %f270;
	add.f32 	%f685, %f266, %f270;
	add.s32 	%r422, %r422, 4;
$L__BB0_63:
	setp.eq.s32 	%p43, %r23, 0;
	@%p43 bra 	$L__BB0_68;
	setp.eq.s32 	%p44, %r24, 0;
	@%p44 bra 	$L__BB0_66;
	add.s32 	%r266, %r422, %r12;
	shl.b32 	%r267, %r266, 2;
	add.s32 	%r268, %r7, %r267;
	ld.shared.f32 	%f272, [%r268];
	sub.f32 	%f273, %f272, %f677;
	mul.f32 	%f274, %f273, 0f3FB8AA3B;
	ex2.approx.f32 	%f275, %f274;
	st.shared.f32 	[%r268], %f275;
	add.f32 	%f276, %f685, %f275;
	ld.shared.f32 	%f277, [%r268+4];
	sub.f32 	%f278, %f277, %f677;
	mul.f32 	%f279, %f278, 0f3FB8AA3B;
	ex2.approx.f32 	%f280, %f279;
	st.shared.f32 	[%r268+4], %f280;
	add.f32 	%f685, %f276, %f280;
	add.s32 	%r422, %r422, 2;
$L__BB0_66:
	setp.eq.s32 	%p45, %r31, 0;
	@%p45 bra 	$L__BB0_68;
	add.s32 	%r269, %r422, %r12;
	shl.b32 	%r270, %r269, 2;
	add.s32 	%r271, %r7, %r270;
	ld.shared.f32 	%f281, [%r271];
	sub.f32 	%f282, %f281, %f677;
	mul.f32 	%f283, %f282, 0f3FB8AA3B;
	ex2.approx.f32 	%f284, %f283;
	st.shared.f32 	[%r271], %f284;
	add.f32 	%f685, %f685, %f284;
$L__BB0_68:
	max.f32 	%f285, %f2, %f677;
	sub.f32 	%f286, %f2, %f285;
	mul.f32 	%f287, %f286, 0f3FB8AA3B;
	ex2.approx.f32 	%f288, %f287;
	sub.f32 	%f289, %f677, %f285;
	mul.f32 	%f290, %f289, 0f3FB8AA3B;
	ex2.approx.f32 	%f291, %f290;
	mul.f32 	%f292, %f685, %f291;
	fma.rn.f32 	%f42, %f3, %f288, %f292;
	@%p21 bra 	$L__BB0_96;
	@%p2 bra 	$L__BB0_85;
	mov.b32 	%r424, 0;
$L__BB0_71:
	setp.lt.u32 	%p55, %r13, 15;
	add.s32 	%r94, %r424, %r12;
	shl.b32 	%r296, %r94, 2;
	add.s32 	%r95, %r8, %r296;
	mov.b32 	%r427, 0;
	st.shared.u32 	[%r95], %r427;
	mul.lo.s32 	%r96, %r424, %r147;
	mov.f32 	%f690, 0f00000000;
	@%p55 bra 	$L__BB0_74;
	mov.b32 	%r425, 0;
	mov.f32 	%f690, 0f00000000;
$L__BB0_73:
	.pragma "nounroll";
	add.s32 	%r298, %r425, %r58;
	mul.wide.s32 	%rd44, %r298, 4;
	add.s64 	%rd45, %rd5, %rd44;
	ld.global.f32 	%f340, [%rd45];
	add.s32 	%r299, %r425, %r96;
	shl.b32 	%r300, %r299, 2;
	add.s32 	%r301, %r6, %r300;
	ld.shared.f32 	%f341, [%r301];
	fma.rn.f32 	%f342, %f340, %f341, %f690;
	st.shared.f32 	[%r95], %f342;
	ld.global.f32 	%f343, [%rd45+4];
	ld.shared.f32 	%f344, [%r301+4];
	fma.rn.f32 	%f345, %f343, %f344, %f342;
	st.shared.f32 	[%r95], %f345;
	ld.global.f32 	%f346, [%rd45+8];
	ld.shared.f32 	%f347, [%r301+8];
	fma.rn.f32 	%f348, %f346, %f347, %f345;
	st.shared.f32 	[%r95], %f348;
	ld.global.f32 	%f349, [%rd45+12];
	ld.shared.f32 	%f350, [%r301+12];
	fma.rn.f32 	%f351, %f349, %f350, %f348;
	st.shared.f32 	[%r95], %f351;
	ld.global.f32 	%f352, [%rd45+16];
	ld.shared.f32 	%f353, [%r301+16];
	fma.rn.f32 	%f354, %f352, %f353, %f351;
	st.shared.f32 	[%r95], %f354;
	ld.global.f32 	%f355, [%rd45+20];
	ld.shared.f32 	%f356, [%r301+20];
	fma.rn.f32 	%f357, %f355, %f356, %f354;
	st.shared.f32 	[%r95], %f357;
	ld.global.f32 	%f358, [%rd45+24];
	ld.shared.f32 	%f359, [%r301+24];
	fma.rn.f32 	%f360, %f358, %f359, %f357;
	st.shared.f32 	[%r95], %f360;
	ld.global.f32 	%f361, [%rd45+28];
	ld.shared.f32 	%f362, [%r301+28];
	fma.rn.f32 	%f363, %f361, %f362, %f360;
	st.shared.f32 	[%r95], %f363;
	ld.global.f32 	%f364, [%rd45+32];
	ld.shared.f32 	%f365, [%r301+32];
	fma.rn.f32 	%f366, %f364, %f365, %f363;
	st.shared.f32 	[%r95], %f366;
	ld.global.f32 	%f367, [%rd45+36];
	ld.shared.f32 	%f368, [%r301+36];
	fma.rn.f32 	%f369, %f367, %f368, %f366;
	st.shared.f32 	[%r95], %f369;
	ld.global.f32 	%f370, [%rd45+40];
	ld.shared.f32 	%f371, [%r301+40];
	fma.rn.f32 	%f372, %f370, %f371, %f369;
	st.shared.f32 	[%r95], %f372;
	ld.global.f32 	%f373, [%rd45+44];
	ld.shared.f32 	%f374, [%r301+44];
	fma.rn.f32 	%f375, %f373, %f374, %f372;
	st.shared.f32 	[%r95], %f375;
	ld.global.f32 	%f376, [%rd45+48];
	ld.shared.f32 	%f377, [%r301+48];
	fma.rn.f32 	%f378, %f376, %f377, %f375;
	st.shared.f32 	[%r95], %f378;
	ld.global.f32 	%f379, [%rd45+52];
	ld.shared.f32 	%f380, [%r301+52];
	fma.rn.f32 	%f381, %f379, %f380, %f378;
	st.shared.f32 	[%r95], %f381;
	ld.global.f32 	%f382, [%rd45+56];
	ld.shared.f32 	%f383, [%r301+56];
	fma.rn.f32 	%f384, %f382, %f383, %f381;
	st.shared.f32 	[%r95], %f384;
	ld.global.f32 	%f385, [%rd45+60];
	ld.shared.f32 	%f386, [%r301+60];
	fma.rn.f32 	%f690, %f385, %f386, %f384;
	st.shared.f32 	[%r95], %f690;
	add.s32 	%r425, %r425, 16;
	setp.ne.s32 	%p56, %r425, %r29;
	mov.u32 	%r427, %r29;
	@%p56 bra 	$L__BB0_73;
$L__BB0_74:
	setp.eq.s32 	%p57, %r18, 0;
	@%p57 bra 	$L__BB0_84;
	setp.lt.u32 	%p58, %r19, 7;
	@%p58 bra 	$L__BB0_77;
	add.s32 	%r302, %r427, %r58;
	mul.wide.s32 	%rd46, %r302, 4;
	add.s64 	%rd47, %rd5, %rd46;
	ld.global.f32 	%f387, [%rd47];
	add.s32 	%r303, %r427, %r96;
	shl.b32 	%r304, %r303, 2;
	add.s32 	%r305, %r6, %r304;
	ld.shared.f32 	%f388, [%r305];
	fma.rn.f32 	%f389, %f387, %f388, %f690;
	st.shared.f32 	[%r95], %f389;
	ld.global.f32 	%f390, [%rd47+4];
	ld.shared.f32 	%f391, [%r305+4];
	fma.rn.f32 	%f392, %f390, %f391, %f389;
	st.shared.f32 	[%r95], %f392;
	ld.global.f32 	%f393, [%rd47+8];
	ld.shared.f32 	%f394, [%r305+8];
	fma.rn.f32 	%f395, %f393, %f394, %f392;
	st.shared.f32 	[%r95], %f395;
	ld.global.f32 	%f396, [%rd47+12];
	ld.shared.f32 	%f397, [%r305+12];
	fma.rn.f32 	%f398, %f396, %f397, %f395;
	st.shared.f32 	[%r95], %f398;
	ld.global.f32 	%f399, [%rd47+16];
	ld.shared.f32 	%f400, [%r305+16];
	fma.rn.f32 	%f401, %f399, %f400, %f398;
	st.shared.f32 	[%r95], %f401;
	ld.global.f32 	%f402, [%rd47+20];
	ld.shared.f32 	%f403, [%r305+20];
	fma.rn.f32 	%f404, %f402, %f403, %f401;
	st.shared.f32 	[%r95], %f404;
	ld.global.f32 	%f405, [%rd47+24];
	ld.shared.f32 	%f406, [%r305+24];
	fma.rn.f32 	%f407, %f405, %f406, %f404;
	st.shared.f32 	[%r95], %f407;
	ld.global.f32 	%f408, [%rd47+28];
	ld.shared.f32 	%f409, [%r305+28];
	fma.rn.f32 	%f690, %f408, %f409, %f407;
	st.shared.f32 	[%r95], %f690;
	add.s32 	%r427, %r427, 8;
$L__BB0_77:
	setp.eq.s32 	%p59, %r14, 0;
	@%p59 bra 	$L__BB0_84;
	setp.lt.u32 	%p60, %r15, 3;
	@%p60 bra 	$L__BB0_80;
	add.s32 	%r306, %r427, %r58;
	mul.wide.s32 	%rd48, %r306, 4;
	add.s64 	%rd49, %rd5, %rd48;
	ld.global.f32 	%f410, [%rd49];
	add.s32 	%r307, %r427, %r96;
	shl.b32 	%r308, %r307, 2;
	add.s32 	%r309, %r6, %r308;
	ld.shared.f32 	%f411, [%r309];
	fma.rn.f32 	%f412, %f410, %f411, %f690;
	st.shared.f32 	[%r95], %f412;
	ld.global.f32 	%f413, [%rd49+4];
	ld.shared.f32 	%f414, [%r309+4];
	fma.rn.f32 	%f415, %f413, %f414, %f412;
	st.shared.f32 	[%r95], %f415;
	ld.global.f32 	%f416, [%rd49+8];
	ld.shared.f32 	%f417, [%r309+8];
	fma.rn.f32 	%f418, %f416, %f417, %f415;
	st.shared.f32 	[%r95], %f418;
	ld.global.f32 	%f419, [%rd49+12];
	ld.shared.f32 	%f420, [%r309+12];
	fma.rn.f32 	%f690, %f419, %f420, %f418;
	st.shared.f32 	[%r95], %f690;
	add.s32 	%r427, %r427, 4;
$L__BB0_80:
	setp.eq.s32 	%p61, %r16, 0;
	@%p61 bra 	$L__BB0_84;
	setp.eq.s32 	%p62, %r16, 1;
	add.s32 	%r310, %r427, %r58;
	mul.wide.s32 	%rd50, %r310, 4;
	add.s64 	%rd11, %rd5, %rd50;
	ld.global.f32 	%f421, [%rd11];
	add.s32 	%r311, %r427, %r96;
	shl.b32 	%r312, %r311, 2;
	add.s32 	%r104, %r6, %r312;
	ld.shared.f32 	%f422, [%r104];
	fma.rn.f32 	%f690, %f421, %f422, %f690;
	st.shared.f32 	[%r95], %f690;
	@%p62 bra 	$L__BB0_84;
	setp.eq.s32 	%p63, %r16, 2;
	ld.global.f32 	%f423, [%rd11+4];
	ld.shared.f32 	%f424, [%r104+4];
	fma.rn.f32 	%f690, %f423, %f424, %f690;
	st.shared.f32 	[%r95], %f690;
	@%p63 bra 	$L__BB0_84;
	ld.global.f32 	%f425, [%rd11+8];
	ld.shared.f32 	%f426, [%r104+8];
	fma.rn.f32 	%f690, %f425, %f426, %f690;
	st.shared.f32 	[%r95], %f690;
$L__BB0_84:
	add.s32 	%r314, %r7, %r296;
	ld.shared.f32 	%f427, [%r314];
	div.rn.f32 	%f428, %f427, %f42;
	mul.f32 	%f429, %f690, %f428;
	st.shared.f32 	[%r95], %f429;
	add.s32 	%r424, %r424, 1;
	setp.eq.s32 	%p64, %r424, %r150;
	@%p64 bra 	$L__BB0_96;
	bra.uni 	$L__BB0_71;
$L__BB0_85:
	setp.lt.u32 	%p48, %r20, 7;
	mov.b32 	%r431, 0;
	@%p48 bra 	$L__BB0_88;
	mov.b32 	%r429, 0;
$L__BB0_87:
	.pragma "nounroll";
	add.s32 	%r274, %r429, %r12;
	shl.b32 	%r275, %r274, 2;
	add.s32 	%r276, %r8, %r275;
	mov.b32 	%r277, 0;
	st.shared.u32 	[%r276], %r277;
	add.s32 	%r278, %r7, %r275;
	ld.shared.f32 	%f293, [%r278];
	div.rn.f32 	%f294, %f293, %f42;
	mul.f32 	%f295, %f294, 0f00000000;
	st.shared.f32 	[%r276], %f295;
	st.shared.u32 	[%r276+4], %r277;
	ld.shared.f32 	%f296, [%r278+4];
	div.rn.f32 	%f297, %f296, %f42;
	mul.f32 	%f298, %f297, 0f00000000;
	st.shared.f32 	[%r276+4], %f298;
	st.shared.u32 	[%r276+8], %r277;
	ld.shared.f32 	%f299, [%r278+8];
	div.rn.f32 	%f300, %f299, %f42;
	mul.f32 	%f301, %f300, 0f00000000;
	st.shared.f32 	[%r276+8], %f301;
	st.shared.u32 	[%r276+12], %r277;
	ld.shared.f32 	%f302, [%r278+12];
	div.rn.f32 	%f303, %f302, %f42;
	mul.f32 	%f304, %f303, 0f00000000;
	st.shared.f32 	[%r276+12], %f304;
	st.shared.u32 	[%r276+16], %r277;
	ld.shared.f32 	%f305, [%r278+16];
	div.rn.f32 	%f306, %f305, %f42;
	mul.f32 	%f307, %f306, 0f00000000;
	st.shared.f32 	[%r276+16], %f307;
	st.shared.u32 	[%r276+20], %r277;
	ld.shared.f32 	%f308, [%r278+20];
	div.rn.f32 	%f309, %f308, %f42;
	mul.f32 	%f310, %f309, 0f00000000;
	st.shared.f32 	[%r276+20], %f310;
	st.shared.u32 	[%r276+24], %r277;
	ld.shared.f32 	%f311, [%r278+24];
	div.rn.f32 	%f312, %f311, %f42;
	mul.f32 	%f313, %f312, 0f00000000;
	st.shared.f32 	[%r276+24], %f313;
	st.shared.u32 	[%r276+28], %r277;
	ld.shared.f32 	%f314, [%r278+28];
	div.rn.f32 	%f315, %f314, %f42;
	mul.f32 	%f316, %f315, 0f00000000;
	st.shared.f32 	[%r276+28], %f316;
	add.s32 	%r429, %r429, 8;
	setp.ne.s32 	%p49, %r429, %r30;
	mov.u32 	%r431, %r30;
	@%p49 bra 	$L__BB0_87;
$L__BB0_88:
	setp.eq.s32 	%p50, %r21, 0;
	@%p50 bra 	$L__BB0_96;
	setp.lt.u32 	%p51, %r22, 3;
	@%p51 bra 	$L__BB0_91;
	add.s32 	%r279, %r431, %r12;
	shl.b32 	%r280, %r279, 2;
	add.s32 	%r281, %r8, %r280;
	mov.b32 	%r282, 0;
	st.shared.u32 	[%r281], %r282;
	add.s32 	%r283, %r7, %r280;
	ld.shared.f32 	%f317, [%r283];
	div.rn.f32 	%f318, %f317, %f42;
	mul.f32 	%f319, %f318, 0f00000000;
	st.shared.f32 	[%r281], %f319;
	st.shared.u32 	[%r281+4], %r282;
	ld.shared.f32 	%f320, [%r283+4];
	div.rn.f32 	%f321, %f320, %f42;
	mul.f32 	%f322, %f321, 0f00000000;
	st.shared.f32 	[%r281+4], %f322;
	st.shared.u32 	[%r281+8], %r282;
	ld.shared.f32 	%f323, [%r283+8];
	div.rn.f32 	%f324, %f323, %f42;
	mul.f32 	%f325, %f324, 0f00000000;
	st.shared.f32 	[%r281+8], %f325;
	st.shared.u32 	[%r281+12], %r282;
	ld.shared.f32 	%f326, [%r283+12];
	div.rn.f32 	%f327, %f326, %f42;
	mul.f32 	%f328, %f327, 0f00000000;
	st.shared.f32 	[%r281+12], %f328;
	add.s32 	%r431, %r431, 4;
$L__BB0_91:
	setp.eq.s32 	%p52, %r23, 0;
	@%p52 bra 	$L__BB0_96;
	setp.eq.s32 	%p53, %r24, 0;
	@%p53 bra 	$L__BB0_94;
	add.s32 	%r284, %r431, %r12;
	shl.b32 	%r285, %r284, 2;
	add.s32 	%r286, %r8, %r285;
	mov.b32 	%r287, 0;
	st.shared.u32 	[%r286], %r287;
	add.s32 	%r288, %r7, %r285;
	ld.shared.f32 	%f329, [%r288];
	div.rn.f32 	%f330, %f329, %f42;
	mul.f32 	%f331, %f330, 0f00000000;
	st.shared.f32 	[%r286], %f331;
	st.shared.u32 	[%r286+4], %r287;
	ld.shared.f32 	%f332, [%r288+4];
	div.rn.f32 	%f333, %f332, %f42;
	mul.f32 	%f334, %f333, 0f00000000;
	st.shared.f32 	[%r286+4], %f334;
	add.s32 	%r431, %r431, 2;
$L__BB0_94:
	setp.eq.s32 	%p54, %r31, 0;
	@%p54 bra 	$L__BB0_96;
	add.s32 	%r289, %r431, %r12;
	shl.b32 	%r290, %r289, 2;
	add.s32 	%r291, %r8, %r290;
	mov.b32 	%r292, 0;
	st.shared.u32 	[%r291], %r292;
	add.s32 	%r293, %r7, %r290;
	ld.shared.f32 	%f335, [%r293];
	div.rn.f32 	%f336, %f335, %f42;
	mul.f32 	%f337, %f336, 0f00000000;
	st.shared.f32 	[%r291], %f337;
$L__BB0_96:
	bar.sync 	0;
	@%p2 bra 	$L__BB0_124;
	@%p21 bra 	$L__BB0_111;
	mov.b32 	%r433, 0;
$L__BB0_99:
	setp.lt.u32 	%p76, %r20, 7;
	mov.f32 	%f698, 0f00000000;
	mov.b32 	%r436, 0;
	@%p76 bra 	$L__BB0_102;
	mov.f32 	%f698, 0f00000000;
	mov.b32 	%r434, 0;
$L__BB0_101:
	.pragma "nounroll";
	add.s32 	%r324, %r434, %r12;
	shl.b32 	%r325, %r324, 2;
	add.s32 	%r326, %r8, %r325;
	ld.shared.f32 	%f495, [%r326];
	mad.lo.s32 	%r327, %r434, %r147, %r433;
	shl.b32 	%r328, %r327, 2;
	add.s32 	%r329, %r5, %r328;
	ld.shared.f32 	%f496, [%r329];
	fma.rn.f32 	%f497, %f495, %f496, %f698;
	ld.shared.f32 	%f498, [%r326+4];
	shl.b32 	%r330, %r147, 2;
	add.s32 	%r331, %r329, %r330;
	ld.shared.f32 	%f499, [%r331];
	fma.rn.f32 	%f500, %f498, %f499, %f497;
	ld.shared.f32 	%f501, [%r326+8];
	add.s32 	%r332, %r331, %r330;
	ld.shared.f32 	%f502, [%r332];
	fma.rn.f32 	%f503, %f501, %f502, %f500;
	ld.shared.f32 	%f504, [%r326+12];
	add.s32 	%r333, %r332, %r330;
	ld.shared.f32 	%f505, [%r333];
	fma.rn.f32 	%f506, %f504, %f505, %f503;
	ld.shared.f32 	%f507, [%r326+16];
	add.s32 	%r334, %r333, %r330;
	ld.shared.f32 	%f508, [%r334];
	fma.rn.f32 	%f509, %f507, %f508, %f506;
	ld.shared.f32 	%f510, [%r326+20];
	add.s32 	%r335, %r334, %r330;
	ld.shared.f32 	%f511, [%r335];
	fma.rn.f32 	%f512, %f510, %f511, %f509;
	ld.shared.f32 	%f513, [%r326+24];
	add.s32 	%r336, %r335, %r330;
	ld.shared.f32 	%f514, [%r336];
	fma.rn.f32 	%f515, %f513, %f514, %f512;
	ld.shared.f32 	%f516, [%r326+28];
	add.s32 	%r337, %r336, %r330;
	ld.shared.f32 	%f517, [%r337];
	fma.rn.f32 	%f698, %f516, %f517, %f515;
	add.s32 	%r434, %r434, 8;
	setp.ne.s32 	%p77, %r434, %r30;
	mov.u32 	%r436, %r30;
	@%p77 bra 	$L__BB0_101;
$L__BB0_102:
	setp.eq.s32 	%p78, %r21, 0;
	@%p78 bra 	$L__BB0_110;
	setp.lt.u32 	%p79, %r22, 3;
	@%p79 bra 	$L__BB0_105;
	add.s32 	%r338, %r436, %r12;
	shl.b32 	%r339, %r338, 2;
	add.s32 	%r340, %r8, %r339;
	ld.shared.f32 	%f519, [%r340];
	mad.lo.s32 	%r341, %r436, %r147, %r433;
	shl.b32 	%r342, %r341, 2;
	add.s32 	%r343, %r5, %r342;
	ld.shared.f32 	%f520, [%r343];
	fma.rn.f32 	%f521, %f519, %f520, %f698;
	ld.shared.f32 	%f522, [%r340+4];
	shl.b32 	%r344, %r147, 2;
	add.s32 	%r345, %r343, %r344;
	ld.shared.f32 	%f523, [%r345];
	fma.rn.f32 	%f524, %f522, %f523, %f521;
	ld.shared.f32 	%f525, [%r340+8];
	add.s32 	%r346, %r345, %r344;
	ld.shared.f32 	%f526, [%r346];
	fma.rn.f32 	%f527, %f525, %f526, %f524;
	ld.shared.f32 	%f528, [%r340+12];
	add.s32 	%r347, %r346, %r344;
	ld.shared.f32 	%f529, [%r347];
	fma.rn.f32 	%f698, %f528, %f529, %f527;
	add.s32 	%r436, %r436, 4;
$L__BB0_105:
	setp.eq.s32 	%p80, %r23, 0;
	@%p80 bra 	$L__BB0_110;
	setp.eq.s32 	%p81, %r24, 0;
	@%p81 bra 	$L__BB0_108;
	add.s32 	%r348, %r436, %r12;
	shl.b32 	%r349, %r348, 2;
	add.s32 	%r350, %r8, %r349;
	ld.shared.f32 	%f531, [%r350];
	mad.lo.s32 	%r351, %r436, %r147, %r433;
	shl.b32 	%r352, %r351, 2;
	add.s32 	%r353, %r5, %r352;
	ld.shared.f32 	%f532, [%r353];
	fma.rn.f32 	%f533, %f531, %f532, %f698;
	ld.shared.f32 	%f534, [%r350+4];
	shl.b32 	%r354, %r147, 2;
	add.s32 	%r355, %r353, %r354;
	ld.shared.f32 	%f535, [%r355];
	fma.rn.f32 	%f698, %f534, %f535, %f533;
	add.s32 	%r436, %r436, 2;
$L__BB0_108:
	setp.eq.s32 	%p82, %r31, 0;
	@%p82 bra 	$L__BB0_110;
	add.s32 	%r356, %r436, %r12;
	shl.b32 	%r357, %r356, 2;
	add.s32 	%r358, %r8, %r357;
	ld.shared.f32 	%f536, [%r358];
	mad.lo.s32 	%r359, %r436, %r147, %r433;
	shl.b32 	%r360, %r359, 2;
	add.s32 	%r361, %r5, %r360;
	ld.shared.f32 	%f537, [%r361];
	fma.rn.f32 	%f698, %f536, %f537, %f698;
$L__BB0_110:
	add.s32 	%r362, %r433, %r58;
	mul.wide.s32 	%rd58, %r362, 4;
	add.s64 	%rd59, %rd4, %rd58;
	ld.global.f32 	%f538, [%rd59];
	fma.rn.f32 	%f539, %f92, %f698, %f538;
	st.global.f32 	[%rd59], %f539;
	add.s32 	%r433, %r433, 1;
	setp.eq.s32 	%p83, %r433, %r147;
	@%p83 bra 	$L__BB0_124;
	bra.uni 	$L__BB0_99;
$L__BB0_111:
	setp.lt.u32 	%p67, %r13, 15;
	mov.b32 	%r439, 0;
	@%p67 bra 	$L__BB0_114;
	mov.b32 	%r446, 0;
$L__BB0_113:
	.pragma "nounroll";
	add.s32 	%r317, %r446, %r58;
	mul.wide.s32 	%rd51, %r317, 4;
	add.s64 	%rd52, %rd4, %rd51;
	ld.global.f32 	%f430, [%rd52];
	add.f32 	%f431, %f1, %f430;
	st.global.f32 	[%rd52], %f431;
	ld.global.f32 	%f432, [%rd52+4];
	add.f32 	%f433, %f1, %f432;
	st.global.f32 	[%rd52+4], %f433;
	ld.global.f32 	%f434, [%rd52+8];
	add.f32 	%f435, %f1, %f434;
	st.global.f32 	[%rd52+8], %f435;
	ld.global.f32 	%f436, [%rd52+12];
	add.f32 	%f437, %f1, %f436;
	st.global.f32 	[%rd52+12], %f437;
	ld.global.f32 	%f438, [%rd52+16];
	add.f32 	%f439, %f1, %f438;
	st.global.f32 	[%rd52+16], %f439;
	ld.global.f32 	%f440, [%rd52+20];
	add.f32 	%f441, %f1, %f440;
	st.global.f32 	[%rd52+20], %f441;
	ld.global.f32 	%f442, [%rd52+24];
	add.f32 	%f443, %f1, %f442;
	st.global.f32 	[%rd52+24], %f443;
	ld.global.f32 	%f444, [%rd52+28];
	add.f32 	%f445, %f1, %f444;
	st.global.f32 	[%rd52+28], %f445;
	ld.global.f32 	%f446, [%rd52+32];
	add.f32 	%f447, %f1, %f446;
	st.global.f32 	[%rd52+32], %f447;
	ld.global.f32 	%f448, [%rd52+36];
	add.f32 	%f449, %f1, %f448;
	st.global.f32 	[%rd52+36], %f449;
	ld.global.f32 	%f450, [%rd52+40];
	add.f32 	%f451, %f1, %f450;
	st.global.f32 	[%rd52+40], %f451;
	ld.global.f32 	%f452, [%rd52+44];
	add.f32 	%f453, %f1, %f452;
	st.global.f32 	[%rd52+44], %f453;
	ld.global.f32 	%f454, [%rd52+48];
	add.f32 	%f455, %f1, %f454;
	st.global.f32 	[%rd52+48], %f455;
	ld.global.f32 	%f456, [%rd52+52];
	add.f32 	%f457, %f1, %f456;
	st.global.f32 	[%rd52+52], %f457;
	ld.global.f32 	%f458, [%rd52+56];
	add.f32 	%f459, %f1, %f458;
	st.global.f32 	[%rd52+56], %f459;
	ld.global.f32 	%f460, [%rd52+60];
	add.f32 	%f461, %f1, %f460;
	st.global.f32 	[%rd52+60], %f461;
	add.s32 	%r446, %r446, 16;
	setp.eq.s32 	%p68, %r446, %r29;
	mov.u32 	%r439, %r29;
	@%p68 bra 	$L__BB0_114;
	bra.uni 	$L__BB0_113;
$L__BB0_114:
	setp.eq.s32 	%p69, %r18, 0;
	@%p69 bra 	$L__BB0_124;
	setp.lt.u32 	%p70, %r19, 7;
	@%p70 bra 	$L__BB0_117;
	add.s32 	%r318, %r439, %r58;
	mul.wide.s32 	%rd53, %r318, 4;
	add.s64 	%rd54, %rd4, %rd53;
	ld.global.f32 	%f462, [%rd54];
	add.f32 	%f463, %f1, %f462;
	st.global.f32 	[%rd54], %f463;
	ld.global.f32 	%f464, [%rd54+4];
	add.f32 	%f465, %f1, %f464;
	st.global.f32 	[%rd54+4], %f465;
	ld.global.f32 	%f466, [%rd54+8];
	add.f32 	%f467, %f1, %f466;
	st.global.f32 	[%rd54+8], %f467;
	ld.global.f32 	%f468, [%rd54+12];
	add.f32 	%f469, %f1, %f468;
	st.global.f32 	[%rd54+12], %f469;
	ld.global.f32 	%f470, [%rd54+16];
	add.f32 	%f471, %f1, %f470;
	st.global.f32 	[%rd54+16], %f471;
	ld.global.f32 	%f472, [%rd54+20];
	add.f32 	%f473, %f1, %f472;
	st.global.f32 	[%rd54+20], %f473;
	ld.global.f32 	%f474, [%rd54+24];
	add.f32 	%f475, %f1, %f474;
	st.global.f32 	[%rd54+24], %f475;
	ld.global.f32 	%f476, [%rd54+28];
	add.f32 	%f477, %f1, %f476;
	st.global.f32 	[%rd54+28], %f477;
	add.s32 	%r439, %r439, 8;
$L__BB0_117:
	setp.eq.s32 	%p71, %r14, 0;
	@%p71 bra 	$L__BB0_124;
	setp.lt.u32 	%p72, %r15, 3;
	@%p72 bra 	$L__BB0_120;
	add.s32 	%r319, %r439, %r58;
	mul.wide.s32 	%rd55, %r319, 4;
	add.s64 	%rd56, %rd4, %rd55;
	ld.global.f32 	%f478, [%rd56];
	add.f32 	%f479, %f1, %f478;
	st.global.f32 	[%rd56], %f479;
	ld.global.f32 	%f480, [%rd56+4];
	add.f32 	%f481, %f1, %f480;
	st.global.f32 	[%rd56+4], %f481;
	ld.global.f32 	%f482, [%rd56+8];
	add.f32 	%f483, %f1, %f482;
	st.global.f32 	[%rd56+8], %f483;
	ld.global.f32 	%f484, [%rd56+12];
	add.f32 	%f485, %f1, %f484;
	st.global.f32 	[%rd56+12], %f485;
	add.s32 	%r439, %r439, 4;
$L__BB0_120:
	setp.eq.s32 	%p73, %r16, 0;
	@%p73 bra 	$L__BB0_124;
	setp.eq.s32 	%p74, %r16, 1;
	add.s32 	%r320, %r439, %r58;
	mul.wide.s32 	%rd57, %r320, 4;
	add.s64 	%rd12, %rd4, %rd57;
	ld.global.f32 	%f486, [%rd12];
	add.f32 	%f487, %f1, %f486;
	st.global.f32 	[%rd12], %f487;
	@%p74 bra 	$L__BB0_124;
	setp.eq.s32 	%p75, %r16, 2;
	ld.global.f32 	%f488, [%rd12+4];
	add.f32 	%f489, %f1, %f488;
	st.global.f32 	[%rd12+4], %f489;
	@%p75 bra 	$L__BB0_124;
	ld.global.f32 	%f490, [%rd12+8];
	add.f32 	%f491, %f1, %f490;
	st.global.f32 	[%rd12+8], %f491;
$L__BB0_124:
	@%p21 bra 	$L__BB0_150;
	@%p2 bra 	$L__BB0_139;
	mov.b32 	%r441, 0;
$L__BB0_127:
	setp.lt.u32 	%p93, %r13, 7;
	add.s32 	%r371, %r441, %r12;
	shl.b32 	%r372, %r371, 2;
	add.s32 	%r373, %r8, %r372;
	ld.shared.f32 	%f66, [%r373];
	add.s32 	%r374, %r7, %r372;
	ld.shared.f32 	%f67, [%r374];
	mov.f32 	%f714, 0f00000000;
	mov.b32 	%r444, 0;
	mov.f32 	%f713, %f714;
	@%p93 bra 	$L__BB0_130;
	mov.f32 	%f714, 0f00000000;
	mov.b32 	%r442, 0;
$L__BB0_129:
	.pragma "nounroll";
	add.s32 	%r376, %r442, %r9;
	shl.b32 	%r377, %r376, 2;
	mov.u32 	%r378, sram;
	add.s32 	%r379, %r378, %r377;
	ld.shared.f32 	%f603, [%r379];
	fma.rn.f32 	%f604, %f66, %f603, %f713;
	add.s32 	%r380, %r442, %r58;
	mul.wide.s32 	%rd97, %r380, 4;
	add.s64 	%rd98, %rd5, %rd97;
	ld.global.f32 	%f605, [%rd98];
	fma.rn.f32 	%f606, %f605, %f67, %f714;
	ld.shared.f32 	%f607, [%r379+4];
	fma.rn.f32 	%f608, %f66, %f607, %f604;
	ld.global.f32 	%f609, [%rd98+4];
	fma.rn.f32 	%f610, %f609, %f67, %f606;
	ld.shared.f32 	%f611, [%r379+8];
	fma.rn.f32 	%f612, %f66, %f611, %f608;
	ld.global.f32 	%f613, [%rd98+8];
	fma.rn.f32 	%f614, %f613, %f67, %f610;
	ld.shared.f32 	%f615, [%r379+12];
	fma.rn.f32 	%f616, %f66, %f615, %f612;
	ld.global.f32 	%f617, [%rd98+12];
	fma.rn.f32 	%f618, %f617, %f67, %f614;
	ld.shared.f32 	%f619, [%r379+16];
	fma.rn.f32 	%f620, %f66, %f619, %f616;
	ld.global.f32 	%f621, [%rd98+16];
	fma.rn.f32 	%f622, %f621, %f67, %f618;
	ld.shared.f32 	%f623, [%r379+20];
	fma.rn.f32 	%f624, %f66, %f623, %f620;
	ld.global.f32 	%f625, [%rd98+20];
	fma.rn.f32 	%f626, %f625, %f67, %f622;
	ld.shared.f32 	%f627, [%r379+24];
	fma.rn.f32 	%f628, %f66, %f627, %f624;
	ld.global.f32 	%f629, [%rd98+24];
	fma.rn.f32 	%f630, %f629, %f67, %f626;
	ld.shared.f32 	%f631, [%r379+28];
	fma.rn.f32 	%f713, %f66, %f631, %f628;
	ld.global.f32 	%f632, [%rd98+28];
	fma.rn.f32 	%f714, %f632, %f67, %f630;
	add.s32 	%r442, %r442, 8;
	setp.ne.s32 	%p94, %r442, %r27;
	mov.u32 	%r444, %r27;
	@%p94 bra 	$L__BB0_129;
$L__BB0_130:
	setp.eq.s32 	%p95, %r14, 0;
	@%p95 bra 	$L__BB0_138;
	setp.lt.u32 	%p96, %r15, 3;
	@%p96 bra 	$L__BB0_133;
	add.s32 	%r381, %r444, %r9;
	shl.b32 	%r382, %r381, 2;
	mov.u32 	%r383, sram;
	add.s32 	%r384, %r383, %r382;
	ld.shared.f32 	%f634, [%r384];
	fma.rn.f32 	%f635, %f66, %f634, %f713;
	add.s32 	%r385, %r444, %r58;
	mul.wide.s32 	%rd99, %r385, 4;
	add.s64 	%rd100, %rd5, %rd99;
	ld.global.f32 	%f636, [%rd100];
	fma.rn.f32 	%f637, %f636, %f67, %f714;
	ld.shared.f32 	%f638, [%r384+4];
	fma.rn.f32 	%f639, %f66, %f638, %f635;
	ld.global.f32 	%f640, [%rd100+4];
	fma.rn.f32 	%f641, %f640, %f67, %f637;
	ld.shared.f32 	%f642, [%r384+8];
	fma.rn.f32 	%f643, %f66, %f642, %f639;
	ld.global.f32 	%f644, [%rd100+8];
	fma.rn.f32 	%f645, %f644, %f67, %f641;
	ld.shared.f32 	%f646, [%r384+12];
	fma.rn.f32 	%f713, %f66, %f646, %f643;
	ld.global.f32 	%f647, [%rd100+12];
	fma.rn.f32 	%f714, %f647, %f67, %f645;
	add.s32 	%r444, %r444, 4;
$L__BB0_133:
	setp.eq.s32 	%p97, %r16, 0;
	@%p97 bra 	$L__BB0_138;
	setp.eq.s32 	%p98, %r17, 0;
	@%p98 bra 	$L__BB0_136;
	add.s32 	%r386, %r444, %r9;
	shl.b32 	%r387, %r386, 2;
	mov.u32 	%r388, sram;
	add.s32 	%r389, %r388, %r387;
	ld.shared.f32 	%f649, [%r389];
	fma.rn.f32 	%f650, %f66, %f649, %f713;
	add.s32 	%r390, %r444, %r58;
	mul.wide.s32 	%rd101, %r390, 4;
	add.s64 	%rd102, %rd5, %rd101;
	ld.global.f32 	%f651, [%rd102];
	fma.rn.f32 	%f652, %f651, %f67, %f714;
	ld.shared.f32 	%f653, [%r389+4];
	fma.rn.f32 	%f713, %f66, %f653, %f650;
	ld.global.f32 	%f654, [%rd102+4];
	fma.rn.f32 	%f714, %f654, %f67, %f652;
	add.s32 	%r444, %r444, 2;
$L__BB0_136:
	setp.eq.s32 	%p99, %r28, 0;
	@%p99 bra 	$L__BB0_138;
	add.s32 	%r391, %r444, %r9;
	shl.b32 	%r392, %r391, 2;
	mov.u32 	%r393, sram;
	add.s32 	%r394, %r393, %r392;
	ld.shared.f32 	%f655, [%r394];
	fma.rn.f32 	%f713, %f66, %f655, %f713;
	add.s32 	%r395, %r444, %r58;
	mul.wide.s32 	%rd103, %r395, 4;
	add.s64 	%rd104, %rd5, %rd103;
	ld.global.f32 	%f656, [%rd104];
	fma.rn.f32 	%f714, %f656, %f67, %f714;
$L__BB0_138:
	mad.lo.s32 	%r396, %r441, %r147, %r55;
	mul.wide.s32 	%rd105, %r396, 4;
	add.s64 	%rd106, %rd7, %rd105;
	ld.global.f32 	%f657, [%rd106];
	fma.rn.f32 	%f658, %f92, %f713, %f657;
	st.global.f32 	[%rd106], %f658;
	add.s64 	%rd107, %rd6, %rd105;
	ld.global.f32 	%f659, [%rd107];
	add.f32 	%f660, %f714, %f659;
	st.global.f32 	[%rd107], %f660;
	add.s32 	%r441, %r441, 1;
	setp.eq.s32 	%p100, %r441, %r150;
	@%p100 bra 	$L__BB0_150;
	bra.uni 	$L__BB0_127;
$L__BB0_139:
	setp.lt.u32 	%p86, %r20, 7;
	mov.b32 	%r449, 0;
	@%p86 bra 	$L__BB0_142;
	mov.b32 	%r447, 0;
$L__BB0_141:
	.pragma "nounroll";
	mad.lo.s32 	%r365, %r447, %r147, %r55;
	mul.wide.s32 	%rd60, %r365, 4;
	add.s64 	%rd61, %rd7, %rd60;
	ld.global.f32 	%f540, [%rd61];
	add.f32 	%f541, %f1, %f540;
	st.global.f32 	[%rd61], %f541;
	add.s64 	%rd62, %rd6, %rd60;
	ld.global.f32 	%f542, [%rd62];
	add.f32 	%f543, %f542, 0f00000000;
	st.global.f32 	[%rd62], %f543;
	mul.wide.s32 	%rd63, %r147, 4;
	add.s64 	%rd64, %rd61, %rd63;
	ld.global.f32 	%f544, [%rd64];
	add.f32 	%f545, %f1, %f544;
	st.global.f32 	[%rd64], %f545;
	add.s64 	%rd65, %rd62, %rd63;
	ld.global.f32 	%f546, [%rd65];
	add.f32 	%f547, %f546, 0f00000000;
	st.global.f32 	[%rd65], %f547;
	add.s64 	%rd66, %rd64, %rd63;
	ld.global.f32 	%f548, [%rd66];
	add.f32 	%f549, %f1, %f548;
	st.global.f32 	[%rd66], %f549;
	add.s64 	%rd67, %rd65, %rd63;
	ld.global.f32 	%f550, [%rd67];
	add.f32 	%f551, %f550, 0f00000000;
	st.global.f32 	[%rd67], %f551;
	add.s64 	%rd68, %rd66, %rd63;
	ld.global.f32 	%f552, [%rd68];
	add.f32 	%f553, %f1, %f552;
	st.global.f32 	[%rd68], %f553;
	add.s64 	%rd69, %rd67, %rd63;
	ld.global.f32 	%f554, [%rd69];
	add.f32 	%f555, %f554, 0f00000000;
	st.global.f32 	[%rd69], %f555;
	add.s64 	%rd70, %rd68, %rd63;
	ld.global.f32 	%f556, [%rd70];
	add.f32 	%f557, %f1, %f556;
	st.global.f32 	[%rd70], %f557;
	add.s64 	%rd71, %rd69, %rd63;
	ld.global.f32 	%f558, [%rd71];
	add.f32 	%f559, %f558, 0f00000000;
	st.global.f32 	[%rd71], %f559;
	add.s64 	%rd72, %rd70, %rd63;
	ld.global.f32 	%f560, [%rd72];
	add.f32 	%f561, %f1, %f560;
	st.global.f32 	[%rd72], %f561;
	add.s64 	%rd73, %rd71, %rd63;
	ld.global.f32 	%f562, [%rd73];
	add.f32 	%f563, %f562, 0f00000000;
	st.global.f32 	[%rd73], %f563;
	add.s64 	%rd74, %rd72, %rd63;
	ld.global.f32 	%f564, [%rd74];
	add.f32 	%f565, %f1, %f564;
	st.global.f32 	[%rd74], %f565;
	add.s64 	%rd75, %rd73, %rd63;
	ld.global.f32 	%f566, [%rd75];
	add.f32 	%f567, %f566, 0f00000000;
	st.global.f32 	[%rd75], %f567;
	add.s64 	%rd76, %rd74, %rd63;
	ld.global.f32 	%f568, [%rd76];
	add.f32 	%f569, %f1, %f568;
	st.global.f32 	[%rd76], %f569;
	add.s64 	%rd77, %rd75, %rd63;
	ld.global.f32 	%f570, [%rd77];
	add.f32 	%f571, %f570, 0f00000000;
	st.global.f32 	[%rd77], %f571;
	add.s32 	%r447, %r447, 8;
	setp.ne.s32 	%p87, %r447, %r30;
	mov.u32 	%r449, %r30;
	@%p87 bra 	$L__BB0_141;
$L__BB0_142:
	setp.eq.s32 	%p88, %r21, 0;
	@%p88 bra 	$L__BB0_150;
	setp.lt.u32 	%p89, %r22, 3;
	@%p89 bra 	$L__BB0_145;
	mad.lo.s32 	%r366, %r449, %r147, %r55;
	mul.wide.s32 	%rd78, %r366, 4;
	add.s64 	%rd79, %rd7, %rd78;
	ld.global.f32 	%f572, [%rd79];
	add.f32 	%f573, %f1, %f572;
	st.global.f32 	[%rd79], %f573;
	add.s64 	%rd80, %rd6, %rd78;
	ld.global.f32 	%f574, [%rd80];
	add.f32 	%f575, %f574, 0f00000000;
	st.global.f32 	[%rd80], %f575;
	mul.wide.s32 	%rd81, %r147, 4;
	add.s64 	%rd82, %rd79, %rd81;
	ld.global.f32 	%f576, [%rd82];
	add.f32 	%f577, %f1, %f576;
	st.global.f32 	[%rd82], %f577;
	add.s64 	%rd83, %rd80, %rd81;
	ld.global.f32 	%f578, [%rd83];
	add.f32 	%f579, %f578, 0f00000000;
	st.global.f32 	[%rd83], %f579;
	add.s64 	%rd84, %rd82, %rd81;
	ld.global.f32 	%f580, [%rd84];
	add.f32 	%f581, %f1, %f580;
	st.global.f32 	[%rd84], %f581;
	add.s64 	%rd85, %rd83, %rd81;
	ld.global.f32 	%f582, [%rd85];
	add.f32 	%f583, %f582, 0f00000000;
	st.global.f32 	[%rd85], %f583;
	add.s64 	%rd86, %rd84, %rd81;
	ld.global.f32 	%f584, [%rd86];
	add.f32 	%f585, %f1, %f584;
	st.global.f32 	[%rd86], %f585;
	add.s64 	%rd87, %rd85, %rd81;
	ld.global.f32 	%f586, [%rd87];
	add.f32 	%f587, %f586, 0f00000000;
	st.global.f32 	[%rd87], %f587;
	add.s32 	%r449, %r449, 4;
$L__BB0_145:
	setp.eq.s32 	%p90, %r23, 0;
	@%p90 bra 	$L__BB0_150;
	setp.eq.s32 	%p91, %r24, 0;
	@%p91 bra 	$L__BB0_148;
	mad.lo.s32 	%r367, %r449, %r147, %r55;
	mul.wide.s32 	%rd88, %r367, 4;
	add.s64 	%rd89, %rd7, %rd88;
	ld.global.f32 	%f588, [%rd89];
	add.f32 	%f589, %f1, %f588;
	st.global.f32 	[%rd89], %f589;
	add.s64 	%rd90, %rd6, %rd88;
	ld.global.f32 	%f590, [%rd90];
	add.f32 	%f591, %f590, 0f00000000;
	st.global.f32 	[%rd90], %f591;
	mul.wide.s32 	%rd91, %r147, 4;
	add.s64 	%rd92, %rd89, %rd91;
	ld.global.f32 	%f592, [%rd92];
	add.f32 	%f593, %f1, %f592;
	st.global.f32 	[%rd92], %f593;
	add.s64 	%rd93, %rd90, %rd91;
	ld.global.f32 	%f594, [%rd93];
	add.f32 	%f595, %f594, 0f00000000;
	st.global.f32 	[%rd93], %f595;
	add.s32 	%r449, %r449, 2;
$L__BB0_148:
	setp.eq.s32 	%p92, %r31, 0;
	@%p92 bra 	$L__BB0_150;
	mad.lo.s32 	%r368, %r449, %r147, %r55;
	mul.wide.s32 	%rd94, %r368, 4;
	add.s64 	%rd95, %rd7, %rd94;
	ld.global.f32 	%f596, [%rd95];
	add.f32 	%f597, %f1, %f596;
	st.global.f32 	[%rd95], %f597;
	add.s64 	%rd96, %rd6, %rd94;
	ld.global.f32 	%f598, [%rd96];
	add.f32 	%f599, %f598, 0f00000000;
	st.global.f32 	[%rd96], %f599;
$L__BB0_150:
	add.s32 	%r405, %r405, 1;
	setp.ne.s32 	%p101, %r405, %r149;
	@%p101 bra 	$L__BB0_16;
$L__BB0_151:
	bar.sync 	0;
	add.s32 	%r397, %r397, 1;
	setp.ne.s32 	%p102, %r397, %r148;
	@%p102 bra 	$L__BB0_2;
$L__BB0_152:
	ret;

}


// ===== COMPILED SASS (sm_100) =====

	.target	sm_100

	.elftype	@"ET_EXEC"


//--------------------- .note.nv.tkinfo           --------------------------
	.section	.note.nv.tkinfo,"",@"SHT_NOTE"
	.sectionflags	@"SHF_NOTE_NV_TKINFO"
	.tkinfo
        /*0018*/ 	.word	0x00000002
        /*0030*/ 	.string	""
        /*0030*/ 	.string	"ptxas"
        /*0030*/ 	.string	"Cuda compilation tools, release 13.0, V13.0.88"
        /*0030*/ 	.string	"Build cuda_13.0.r13.0/compiler.36424714_0"
        /*0030*/ 	.string	"-arch sm_100 -m 64 "



//--------------------- .note.nv.cuinfo           --------------------------
	.section	.note.nv.cuinfo,"",@"SHT_NOTE"
	.sectionflags	@"SHF_NOTE_NV_CUINFO"
        /*0018*/ 	.short	0x0002
        /*001a*/ 	.short	0x0064
        /*001c*/ 	.short	0x0082
	.zero		2


//--------------------- .nv.info                  --------------------------
	.section	.nv.info,"",@"SHT_CUDA_INFO"
	.align	4


	//----- nvinfo : EIATTR_REGCOUNT
	.align		4
        /*0000*/ 	.byte	0x04, 0x2f
        /*0002*/ 	.short	(.L_1 - .L_0)
	.align		4
.L_0:
        /*0004*/ 	.word	index@(_Z15backward_kernelPKfS0_S0_S0_S0_S0_iiiiiifPfS1_S1_)
        /*0008*/ 	.word	0x00000020


	//----- nvinfo : EIATTR_FRAME_SIZE
	.align		4
.L_1:
        /*000c*/ 	.byte	0x04, 0x11
        /*000e*/ 	.short	(.L_3 - .L_2)
	.align		4
.L_2:
        /*0010*/ 	.word	index@($__internal_0_$__cuda_sm3x_div_rn_noftz_f32_slowpath)
        /*0014*/ 	.word	0x00000000


	//----- nvinfo : EIATTR_FRAME_SIZE
	.align		4
.L_3:
        /*0018*/ 	.byte	0x04, 0x11
        /*001a*/ 	.short	(.L_5 - .L_4)
	.align		4
.L_4:
        /*001c*/ 	.word	index@(_Z15backward_kernelPKfS0_S0_S0_S0_S0_iiiiiifPfS1_S1_)
        /*0020*/ 	.word	0x00000000


	//----- nvinfo : EIATTR_MIN_STACK_SIZE
	.align		4
.L_5:
        /*0024*/ 	.byte	0x04, 0x12
        /*0026*/ 	.short	(.L_7 - .L_6)
	.align		4
.L_6:
        /*0028*/ 	.word	index@(_Z15backward_kernelPKfS0_S0_S0_S0_S0_iiiiiifPfS1_S1_)
        /*002c*/ 	.word	0x00000000
.L_7:


//--------------------- .nv.compat                --------------------------
	.section	.nv.compat,"",@"SHT_CUDA_COMPAT_INFO"
	.align	4
        /*0000*/ 	.byte	0x02, 0x09, 0x00, 0x00, 0x02, 0x02, 0x01, 0x00, 0x02, 0x05, 0x05, 0x00, 0x03, 0x07, 0x01, 0x01
        /*0010*/ 	.byte	0x02, 0x03, 0x00, 0x00, 0x02, 0x06, 0x01, 0x00, 0x04, 0x0b, 0x08, 0x00, 0x01, 0x00, 0x00, 0x00
        /*0020*/ 	.byte	0x00, 0x00, 0x00, 0x00


//--------------------- .nv.info._Z15backward_kernelPKfS0_S0_S0_S0_S0_iiiiiifPfS1_S1_ --------------------------
	.section	.nv.info._Z15backward_kernelPKfS0_S0_S0_S0_S0_iiiiiifPfS1_S1_,"",@"SHT_CUDA_INFO"
	.sectionflags	@""
	.align	4


	//----- nvinfo : EIATTR_CUDA_API_VERSION
	.align		4
        /*0000*/ 	.byte	0x04, 0x37
        /*0002*/ 	.short	(.L_9 - .L_8)
.L_8:
        /*0004*/ 	.word	0x00000082


	//----- nvinfo : EIATTR_KPARAM_INFO
	.align		4
.L_9:
        /*0008*/ 	.byte	0x04, 0x17
        /*000a*/ 	.short	(.L_11 - .L_10)
.L_10:
        /*000c*/ 	.word	0x00000000
        /*0010*/ 	.short	0x000f
        /*0012*/ 	.short	0x0060
        /*0014*/ 	.byte	0x00, 0xf5, 0x21, 0x00


	//----- nvinfo : EIATTR_KPARAM_INFO
	.align		4
.L_11:
        /*0018*/ 	.byte	0x04, 0x17
        /*001a*/ 	.short	(.L_13 - .L_12)
.L_12:
        /*001c*/ 	.word	0x00000000
        /*0020*/ 	.short	0x000e
        /*0022*/ 	.short	0x0058
        /*0024*/ 	.byte	0x00, 0xf5, 0x21, 0x00


	//----- nvinfo : EIATTR_KPARAM_INFO
	.align		4
.L_13:
        /*0028*/ 	.byte	0x04, 0x17
        /*002a*/ 	.short	(.L_15 - .L_14)
.L_14:
        /*002c*/ 	.word	0x00000000
        /*0030*/ 	.short	0x000d
        /*0032*/ 	.short	0x0050
        /*0034*/ 	.byte	0x00, 0xf5, 0x21, 0x00


	//----- nvinfo : EIATTR_KPARAM_INFO
	.align		4
.L_15:
        /*0038*/ 	.byte	0x04, 0x17
        /*003a*/ 	.short	(.L_17 - .L_16)
.L_16:
        /*003c*/ 	.word	0x00000000
        /*0040*/ 	.short	0x000c
        /*0042*/ 	.short	0x0048
        /*0044*/ 	.byte	0x00, 0xf0, 0x11, 0x00


	//----- nvinfo : EIATTR_KPARAM_INFO
	.align		4
.L_17:
        /*0048*/ 	.byte	0x04, 0x17
        /*004a*/ 	.short	(.L_19 - .L_18)
.L_18:
        /*004c*/ 	.word	0x00000000
        /*0050*/ 	.short	0x000b
        /*0052*/ 	.short	0x0044
        /*0054*/ 	.byte	0x00, 0xf0, 0x11, 0x00


	//----- nvinfo : EIATTR_KPARAM_INFO
	.align		4
.L_19:
        /*0058*/ 	.byte	0x04, 0x17
        /*005a*/ 	.short	(.L_21 - .L_20)
.L_20:
        /*005c*/ 	.word	0x00000000
        /*0060*/ 	.short	0x000a
        /*0062*/ 	.short	0x0040
        /*0064*/ 	.byte	0x00, 0xf0, 0x11, 0x00


	//----- nvinfo : EIATTR_KPARAM_INFO
	.align		4
.L_21:
        /*0068*/ 	.byte	0x04, 0x17
        /*006a*/ 	.short	(.L_23 - .L_22)
.L_22:
        /*006c*/ 	.word	0x00000000
        /*0070*/ 	.short	0x0009
        /*0072*/ 	.short	0x003c
        /*0074*/ 	.byte	0x00, 0xf0, 0x11, 0x00


	//----- nvinfo : EIATTR_KPARAM_INFO
	.align		4
.L_23:
        /*0078*/ 	.byte	0x04, 0x17
        /*007a*/ 	.short	(.L_25 - .L_24)
.L_24:
        /*007c*/ 	.word	0x00000000
        /*0080*/ 	.short	0x0008
        /*0082*/ 	.short	0x0038
        /*0084*/ 	.byte	0x00, 0xf0, 0x11, 0x00


	//----- nvinfo : EIATTR_KPARAM_INFO
	.align		4
.L_25:
        /*0088*/ 	.byte	0x04, 0x17
        /*008a*/ 	.short	(.L_27 - .L_26)
.L_26:
        /*008c*/ 	.word	0x00000000
        /*0090*/ 	.short	0x0007
        /*0092*/ 	.short	0x0034
        /*0094*/ 	.byte	0x00, 0xf0, 0x11, 0x00


	//----- nvinfo : EIATTR_KPARAM_INFO
	.align		4
.L_27:
        /*0098*/ 	.byte	0x04, 0x17
        /*009a*/ 	.short	(.L_29 - .L_28)
.L_28:
        /*009c*/ 	.word	0x00000000
        /*00a0*/ 	.short	0x0006
        /*00a2*/ 	.short	0x0030
        /*00a4*/ 	.byte	0x00, 0xf0, 0x11, 0x00


	//----- nvinfo : EIATTR_KPARAM_INFO
	.align		4
.L_29:
        /*00a8*/ 	.byte	0x04, 0x17
        /*00aa*/ 	.short	(.L_31 - .L_30)
.L_30:
        /*00ac*/ 	.word	0x00000000
        /*00b0*/ 	.short	0x0005
        /*00b2*/ 	.short	0x0028
        /*00b4*/ 	.byte	0x00, 0xf5, 0x21, 0x00


	//----- nvinfo : EIATTR_KPARAM_INFO
	.align		4
.L_31:
        /*00b8*/ 	.byte	0x04, 0x17
        /*00ba*/ 	.short	(.L_33 - .L_32)
.L_32:
        /*00bc*/ 	.word	0x00000000
        /*00c0*/ 	.short	0x0004
        /*00c2*/ 	.short	0x0020
        /*00c4*/ 	.byte	0x00, 0xf5, 0x21, 0x00


	//----- nvinfo : EIATTR_KPARAM_INFO
	.align		4
.L_33:
        /*00c8*/ 	.byte	0x04, 0x17
        /*00ca*/ 	.short	(.L_35 - .L_34)
.L_34:
        /*00cc*/ 	.word	0x00000000
        /*00d0*/ 	.short	0x0003
        /*00d2*/ 	.short	0x0018
        /*00d4*/ 	.byte	0x00, 0xf5, 0x21, 0x00


	//----- nvinfo : EIATTR_KPARAM_INFO
	.align		4
.L_35:
        /*00d8*/ 	.byte	0x04, 0x17
        /*00da*/ 	.short	(.L_37 - .L_36)
.L_36:
        /*00dc*/ 	.word	0x00000000
        /*00e0*/ 	.short	0x0002
        /*00e2*/ 	.short	0x0010
        /*00e4*/ 	.byte	0x00, 0xf5, 0x21, 0x00


	//----- nvinfo : EIATTR_KPARAM_INFO
	.align		4
.L_37:
        /*00e8*/ 	.byte	0x04, 0x17
        /*00ea*/ 	.short	(.L_39 - .L_38)
.L_38:
        /*00ec*/ 	.word	0x00000000
        /*00f0*/ 	.short	0x0001
        /*00f2*/ 	.short	0x0008
        /*00f4*/ 	.byte	0x00, 0xf5, 0x21, 0x00


	//----- nvinfo : EIATTR_KPARAM_INFO
	.align		4
.L_39:
        /*00f8*/ 	.byte	0x04, 0x17
        /*00fa*/ 	.short	(.L_41 - .L_40)
.L_40:
        /*00fc*/ 	.word	0x00000000
        /*0100*/ 	.short	0x0000
        /*0102*/ 	.short	0x0000
        /*0104*/ 	.byte	0x00, 0xf5, 0x21, 0x00


	//----- nvinfo : EIATTR_SPARSE_MMA_MASK
	.align		4
.L_41:
        /*0108*/ 	.byte	0x03, 0x50
        /*010a*/ 	.short	0x0000


	//----- nvinfo : EIATTR_MAXREG_COUNT
	.align		4
        /*010c*/ 	.byte	0x03, 0x1b
        /*010e*/ 	.short	0x00ff


	//----- nvinfo : EIATTR_NUM_BARRIERS
	.align		4
        /*0110*/ 	.byte	0x02, 0x4c
        /*0112*/ 	.byte	0x01
	.zero		1


	//----- nvinfo : EIATTR_MERCURY_ISA_VERSION
	.align		4
        /*0114*/ 	.byte	0x03, 0x5f
        /*0116*/ 	.short	0x0101


	//----- nvinfo : EIATTR_VRC_CTA_INIT_COUNT
	.align		4
        /*0118*/ 	.byte	0x02, 0x4a
	.zero		1
	.zero		1


	//----- nvinfo : EIATTR_EXIT_INSTR_OFFSETS
	.align		4
        /*011c*/ 	.byte	0x04, 0x1c
        /*011e*/ 	.short	(.L_43 - .L_42)


	//   ....[0]....
.L_42:
        /*0120*/ 	.word	0x00000070


	//   ....[1]....
        /*0124*/ 	.word	0x00006ae0


	//----- nvinfo : EIATTR_CRS_STACK_SIZE
	.align		4
.L_43:
        /*0128*/ 	.byte	0x04, 0x1e
        /*012a*/ 	.short	(.L_45 - .L_44)
.L_44:
        /*012c*/ 	.word	0x00000000


	//----- nvinfo : EIATTR_CBANK_PARAM_SIZE
	.align		4
.L_45:
        /*0130*/ 	.byte	0x03, 0x19
        /*0132*/ 	.short	0x0068


	//----- nvinfo : EIATTR_PARAM_CBANK
	.align		4
        /*0134*/ 	.byte	0x04, 0x0a
        /*0136*/ 	.short	(.L_47 - .L_46)
	.align		4
.L_46:
        /*0138*/ 	.word	index@(.nv.constant0._Z15backward_kernelPKfS0_S0_S0_S0_S0_iiiiiifPfS1_S1_)
        /*013c*/ 	.short	0x0380
        /*013e*/ 	.short	0x0068


	//----- nvinfo : EIATTR_SW_WAR
	.align		4
.L_47:
        /*0140*/ 	.byte	0x04, 0x36
        /*0142*/ 	.short	(.L_49 - .L_48)
.L_48:
        /*0144*/ 	.word	0x00000008
.L_49:


//--------------------- .nv.callgraph             --------------------------
	.section	.nv.callgraph,"",@"SHT_CUDA_CALLGRAPH"
	.align	4
	.sectionentsize	8
	.align		4
        /*0000*/ 	.word	0x00000000
	.align		4
        /*0004*/ 	.word	0xffffffff
	.align		4
        /*0008*/ 	.word	0x00000000
	.align		4
        /*000c*/ 	.word	0xfffffffe
	.align		4
        /*0010*/ 	.word	0x00000000
	.align		4
        /*0014*/ 	.word	0xfffffffd
	.align		4
        /*0018*/ 	.word	0x00000000
	.align		4
        /*001c*/ 	.word	0xfffffffc


//--------------------- .text._Z15backward_kernelPKfS0_S0_S0_S0_S0_iiiiiifPfS1_S1_ --------------------------
	.section	.text._Z15backward_kernelPKfS0_S0_S0_S0_S0_iiiiiifPfS1_S1_,"ax",@progbits
	.align	128
        .global         _Z15backward_kernelPKfS0_S0_S0_S0_S0_iiiiiifPfS1_S1_
        .type           _Z15backward_kernelPKfS0_S0_S0_S0_S0_iiiiiifPfS1_S1_,@function
        .size           _Z15backward_kernelPKfS0_S0_S0_S0_S0_iiiiiifPfS1_S1_,(.L_x_107 - _Z15backward_kernelPKfS0_S0_S0_S0_S0_iiiiiifPfS1_S1_)
        .other          _Z15backward_kernelPKfS0_S0_S0_S0_S0_iiiiiifPfS1_S1_,@"STO_CUDA_ENTRY STV_DEFAULT"
_Z15backward_kernelPKfS0_S0_S0_S0_S0_iiiiiifPfS1_S1_:
.text._Z15backward_kernelPKfS0_S0_S0_S0_S0_iiiiiifPfS1_S1_:
[----:B------:R-:W-:Y:S08]  /*0000*/  LDC R1, c[0x0][0x37c] ;  /* 0x0000df00ff017b82 */ /* 0x000ff00000000800 */
[----:B------:R-:W0:Y:S01]  /*0010*/  LDC R0, c[0x0][0x3b8] ;  /* 0x0000ee00ff007b82 */ /* 0x000e220000000800 */
[----:B------:R-:W1:Y:S01]  /*0020*/  LDCU UR8, c[0x0][0x374] ;  /* 0x00006e80ff0877ac */ /* 0x000e620008000800 */
[----:B------:R-:W2:Y:S06]  /*0030*/  LDCU.64 UR4, c[0x0][0x3b0] ;  /* 0x00007600ff0477ac */ /* 0x000eac0008000a00 */
[----:B------:R-:W3:Y:S08]  /*0040*/  S2UR UR9, SR_CTAID.X ;  /* 0x00000000000979c3 */ /* 0x000ef00000002500 */
[----:B------:R-:W4:Y:S01]  /*0050*/  S2UR UR6, SR_CTAID.Y ;  /* 0x00000000000679c3 */ /* 0x000f220000002600 */
[----:B0-----:R-:W-:-:S13]  /*0060*/  ISETP.GE.AND P0, PT, R0, 0x1, PT ;  /* 0x000000010000780c */ /* 0x001fda0003f06270 */
[----:B-1234-:R-:W-:Y:S05]  /*0070*/  @!P0 EXIT ;  /* 0x000000000000894d */ /* 0x01efea0003800000 */
[----:B------:R-:W0:Y:S01]  /*0080*/  S2R R2, SR_TID.X ;  /* 0x0000000000027919 */ /* 0x000e220000002100 */
[----:B------:R-:W1:Y:S01]  /*0090*/  S2UR UR7, SR_CgaCtaId ;  /* 0x00000000000779c3 */ /* 0x000e620000008800 */
[----:B------:R-:W2:Y:S01]  /*00a0*/  LDCU UR11, c[0x0][0x3c0] ;  /* 0x00007800ff0b77ac */ /* 0x000ea20008000800 */
[----:B------:R-:W-:Y:S01]  /*00b0*/  MOV R4, UR5 ;  /* 0x0000000500047c02 */ /* 0x000fe20008000f00 */
[----:B------:R-:W-:Y:S02]  /*00c0*/  UIMAD UR6, UR6, UR4, URZ ;  /* 0x00000004060672a4 */ /* 0x000fe4000f8e02ff */
[----:B------:R-:W-:Y:S02]  /*00d0*/  UIMAD UR9, UR9, UR8, URZ ;  /* 0x00000008090972a4 */ /* 0x000fe4000f8e02ff */
[----:B------:R-:W-:Y:S02]  /*00e0*/  UIADD3 UR21, UPT, UPT, UR5, -0x1, URZ ;  /* 0xffffffff05157890 */ /* 0x000fe4000fffe0ff */
[----:B------:R-:W-:-:S02]  /*00f0*/  UIMAD UR9, UR9, UR4, UR6 ;  /* 0x00000004090972a4 */ /* 0x000fc4000f8e0206 */
[----:B------:R-:W-:Y:S01]  /*0100*/  ULOP3.LUT UR20, UR5, 0x7, URZ, 0xc0, !UPT ;  /* 0x0000000705147892 */ /* 0x000fe2000f8ec0ff */
[----:B------:R-:W-:Y:S02]  /*0110*/  UMOV UR4, 0x400 ;  /* 0x0000040000047882 */ /* 0x000fe40000000000 */
[----:B------:R-:W3:Y:S01]  /*0120*/  LDCU UR6, c[0x0][0x3c8] ;  /* 0x00007900ff0677ac */ /* 0x000ee20008000800 */
[----:B--2---:R-:W-:Y:S01]  /*0130*/  MOV R3, UR11 ;  /* 0x0000000b00037c02 */ /* 0x004fe20008000f00 */
[----:B------:R-:W-:Y:S02]  /*0140*/  UIMAD UR15, UR11, UR5, URZ ;  /* 0x000000050b0f72a4 */ /* 0x000fe4000f8e02ff */
[----:B------:R-:W-:Y:S01]  /*0150*/  MOV R5, UR11 ;  /* 0x0000000b00057c02 */ /* 0x000fe20008000f00 */
[----:B------:R-:W-:Y:S02]  /*0160*/  ULOP3.LUT UR19, UR5, 0x3, URZ, 0xc0, !UPT ;  /* 0x0000000305137892 */ /* 0x000fe4000f8ec0ff */
[----:B-1----:R-:W-:-:S02]  /*0170*/  ULEA UR4, UR7, UR4, 0x18 ;  /* 0x0000000407047291 */ /* 0x002fc4000f8ec0ff */
[----:B------:R-:W-:Y:S02]  /*0180*/  ULOP3.LUT UR18, UR5, 0xf, URZ, 0xc0, !UPT ;  /* 0x0000000f05127892 */ /* 0x000fe4000f8ec0ff */
[----:B------:R-:W-:Y:S02]  /*0190*/  ULEA UR28, UR15, UR4, 0x2 ;  /* 0x000000040f1c7291 */ /* 0x000fe4000f8e10ff */
[----:B------:R-:W-:Y:S01]  /*01a0*/  ULOP3.LUT UR32, UR11, 0x7, URZ, 0xc0, !UPT ;  /* 0x000000070b207892 */ /* 0x000fe2000f8ec0ff */
[C---:B0-----:R-:W-:Y:S01]  /*01b0*/  SHF.L.U32 R0, R2.reuse, 0x2, RZ ;  /* 0x0000000202007819 */ /* 0x041fe200000006ff */
[----:B------:R-:W-:Y:S01]  /*01c0*/  ULEA UR25, UR15, UR28, 0x2 ;  /* 0x0000001c0f197291 */ /* 0x000fe2000f8e10ff */
[----:B------:R-:W-:Y:S01]  /*01d0*/  IADD3 R10, PT, PT, R2, UR9, RZ ;  /* 0x00000009020a7c10 */ /* 0x000fe2000fffe0ff */
[----:B------:R-:W-:Y:S01]  /*01e0*/  ULOP3.LUT UR31, UR11, 0x3, URZ, 0xc0, !UPT ;  /* 0x000000030b1f7892 */ /* 0x000fe2000f8ec0ff */
[-C--:B------:R-:W-:Y:S01]  /*01f0*/  LEA R3, R3, R0.reuse, 0x2 ;  /* 0x0000000003037211 */ /* 0x080fe200078e10ff */
[----:B------:R-:W-:Y:S01]  /*0200*/  ULEA.HI UR30, UR21, 0x1, URZ, 0x1b ;  /* 0x00000001151e7891 */ /* 0x000fe2000f8fd8ff */
[----:B------:R-:W-:Y:S01]  /*0210*/  LEA R0, R5, R0, 0x3 ;  /* 0x0000000005007211 */ /* 0x000fe200078e18ff */
[----:B------:R-:W-:Y:S01]  /*0220*/  ULEA UR23, UR15, UR25, 0x2 ;  /* 0x000000190f177291 */ /* 0x000fe2000f8e10ff */
[----:B------:R-:W-:Y:S01]  /*0230*/  MOV R5, UR5 ;  /* 0x0000000500057c02 */ /* 0x000fe20008000f00 */
[----:B------:R-:W-:Y:S01]  /*0240*/  IMAD R3, R3, R4, UR4 ;  /* 0x0000000403037e24 */ /* 0x000fe2000f8e0204 */
[----:B------:R-:W-:-:S02]  /*0250*/  ULOP3.LUT UR17, UR5, 0x7ffffff8, URZ, 0xc0, !UPT ;  /* 0x7ffffff805117892 */ /* 0x000fc4000f8ec0ff */
[----:B------:R-:W-:Y:S01]  /*0260*/  IMAD R4, R10, UR5, RZ ;  /* 0x000000050a047c24 */ /* 0x000fe2000f8e02ff */
[----:B------:R-:W-:Y:S01]  /*0270*/  ULOP3.LUT UR16, UR5, 0x1, URZ, 0xc0, !UPT ;  /* 0x0000000105107892 */ /* 0x000fe2000f8ec0ff */
[----:B------:R-:W-:Y:S02]  /*0280*/  IMAD R0, R0, R5, UR4 ;  /* 0x0000000400007e24 */ /* 0x000fe4000f8e0205 */
[----:B---3--:R-:W-:Y:S01]  /*0290*/  FMUL R5, RZ, UR6 ;  /* 0x00000006ff057c20 */ /* 0x008fe20008400000 */
[----:B------:R-:W-:Y:S01]  /*02a0*/  IADD3 R6, PT, PT, R3, 0x10, RZ ;  /* 0x0000001003067810 */ /* 0x000fe20007ffe0ff */
[----:B------:R-:W-:Y:S01]  /*02b0*/  ULOP3.LUT UR8, UR5, 0x7ffffff0, URZ, 0xc0, !UPT ;  /* 0x7ffffff005087892 */ /* 0x000fe2000f8ec0ff */
[----:B------:R-:W-:Y:S01]  /*02c0*/  IADD3 R7, PT, PT, R0, 0x10, RZ ;  /* 0x0000001000077810 */ /* 0x000fe20007ffe0ff */
[----:B------:R-:W0:Y:S01]  /*02d0*/  LDCU.64 UR12, c[0x0][0x358] ;  /* 0x00006b00ff0c77ac */ /* 0x000e220008000a00 */
[----:B------:R-:W-:Y:S02]  /*02e0*/  UIADD3 UR36, UPT, UPT, UR20, -0x1, URZ ;  /* 0xffffffff14247890 */ /* 0x000fe4000fffe0ff */
[----:B------:R-:W-:-:S02]  /*02f0*/  UIADD3 UR35, UPT, UPT, UR19, -0x1, URZ ;  /* 0xffffffff13237890 */ /* 0x000fc4000fffe0ff */
[----:B------:R-:W-:Y:S02]  /*0300*/  UIADD3 UR34, UPT, UPT, UR18, -0x1, URZ ;  /* 0xffffffff12227890 */ /* 0x000fe4000fffe0ff */
[----:B------:R-:W-:Y:S02]  /*0310*/  UIADD3 UR33, UPT, UPT, UR11, -0x1, URZ ;  /* 0xffffffff0b217890 */ /* 0x000fe4000fffe0ff */
[----:B------:R-:W-:Y:S02]  /*0320*/  ULOP3.LUT UR10, UR11, 0x7ffffff8, URZ, 0xc0, !UPT ;  /* 0x7ffffff80b0a7892 */ /* 0x000fe4000f8ec0ff */
[----:B------:R-:W-:Y:S02]  /*0330*/  ULOP3.LUT UR29, UR11, 0x1, URZ, 0xc0, !UPT ;  /* 0x000000010b1d7892 */ /* 0x000fe4000f8ec0ff */
[----:B------:R-:W-:Y:S02]  /*0340*/  UIADD3 UR27, UPT, UPT, UR32, -0x1, URZ ;  /* 0xffffffff201b7890 */ /* 0x000fe4000fffe0ff */
[----:B------:R-:W-:-:S02]  /*0350*/  UIADD3 UR26, UPT, UPT, UR31, -0x1, URZ ;  /* 0xffffffff1f1a7890 */ /* 0x000fc4000fffe0ff */
[----:B------:R-:W-:Y:S02]  /*0360*/  ULOP3.LUT UR24, UR30, 0x7, URZ, 0xc0, !UPT ;  /* 0x000000071e187892 */ /* 0x000fe4000f8ec0ff */
[----:B------:R-:W-:Y:S02]  /*0370*/  ULOP3.LUT UR22, UR30, 0xffffff8, URZ, 0xc0, !UPT ;  /* 0x0ffffff81e167892 */ /* 0x000fe4000f8ec0ff */
[----:B------:R-:W-:Y:S01]  /*0380*/  ULEA UR37, UR15, UR23, 0x2 ;  /* 0x000000170f257291 */ /* 0x000fe2000f8e10ff */
[----:B0-----:R-:W-:-:S11]  /*0390*/  UMOV UR4, URZ ;  /* 0x000000ff00047c82 */ /* 0x001fd60008000000 */
.L_x_94:
[----:B0-----:R-:W0:Y:S01]  /*03a0*/  LDCU UR6, c[0x0][0x3b4] ;  /* 0x00007680ff0677ac */ /* 0x001e220008000800 */
[----:B-1----:R-:W1:Y:S01]  /*03b0*/  LDCU UR7, c[0x0][0x3b8] ;  /* 0x00007700ff0777ac */ /* 0x002e620008000800 */
[----:B------:R-:W-:Y:S02]  /*03c0*/  UIMAD UR5, UR15, UR4, URZ ;  /* 0x000000040f0572a4 */ /* 0x000fe4000f8e02ff */
[----:B------:R-:W-:Y:S02]  /*03d0*/  UIADD3 UR4, UPT, UPT, UR4, 0x1, URZ ;  /* 0x0000000104047890 */ /* 0x000fe4000fffe0ff */
[----:B0-----:R-:W-:Y:S02]  /*03e0*/  UISETP.GE.AND UP0, UPT, UR6, 0x1, UPT ;  /* 0x000000010600788c */ /* 0x001fe4000bf06270 */
[----:B-1----:R-:W-:-:S07]  /*03f0*/  UISETP.NE.AND UP1, UPT, UR4, UR7, UPT ;  /* 0x000000070400728c */ /* 0x002fce000bf25270 */
[----:B--2345:R-:W-:Y:S05]  /*0400*/  BRA.U !UP0, `(.L_x_0) ;  /* 0x0000000508c47547 */ /* 0x03cfea000b800000 */
[----:B------:R-:W-:Y:S01]  /*0410*/  UISETP.GE.U32.AND UP2, UPT, UR21, 0x7, UPT ;  /* 0x000000071500788c */ /* 0x000fe2000bf46070 */
[----:B------:R-:W-:Y:S01]  /*0420*/  HFMA2 R3, -RZ, RZ, 0, 0 ;  /* 0x00000000ff037431 */ /* 0x000fe200000001ff */
[----:B------:R-:W-:-:S07]  /*0430*/  IADD3 R0, PT, PT, R4, UR5, RZ ;  /* 0x0000000504007c10 */ /* 0x000fce000fffe0ff */
[----:B------:R-:W-:Y:S05]  /*0440*/  BRA.U !UP2, `(.L_x_1) ;  /* 0x000000010abc7547 */ /* 0x000fea000b800000 */
[----:B------:R-:W-:Y:S01]  /*0450*/  MOV R11, R7 ;  /* 0x00000007000b7202 */ /* 0x000fe20000000f00 */
[----:B------:R-:W-:Y:S01]  /*0460*/  UIADD3 UR7, UPT, UPT, -UR17, URZ, URZ ;  /* 0x000000ff11077290 */ /* 0x000fe2000fffe1ff */
[----:B------:R-:W-:Y:S02]  /*0470*/  MOV R3, R6 ;  /* 0x0000000600037202 */ /* 0x000fe40000000f00 */
[----:B------:R-:W-:-:S09]  /*0480*/  MOV R14, R0 ;  /* 0x00000000000e7202 */ /* 0x000fd20000000f00 */
.L_x_2:
[----:B------:R-:W0:Y:S08]  /*0490*/  LDC.64 R12, c[0x0][0x388] ;  /* 0x0000e200ff0c7b82 */ /* 0x000e300000000a00 */
[----:B------:R-:W1:Y:S01]  /*04a0*/  LDC.64 R8, c[0x0][0x390] ;  /* 0x0000e400ff087b82 */ /* 0x000e620000000a00 */
[----:B0-----:R-:W-:-:S05]  /*04b0*/  IMAD.WIDE R12, R14, 0x4, R12 ;  /* 0x000000040e0c7825 */ /* 0x001fca00078e020c */
[----:B------:R-:W2:Y:S01]  /*04c0*/  LDG.E R19, desc[UR12][R12.64] ;  /* 0x0000000c0c137981 */ /* 0x000ea2000c1e1900 */
[----:B-1----:R-:W-:-:S03]  /*04d0*/  IMAD.WIDE R8, R14, 0x4, R8 ;  /* 0x000000040e087825 */ /* 0x002fc600078e0208 */
[----:B------:R-:W3:Y:S04]  /*04e0*/  LDG.E R15, desc[UR12][R12.64+0x4] ;  /* 0x0000040c0c0f7981 */ /* 0x000ee8000c1e1900 */
[----:B------:R-:W4:Y:S04]  /*04f0*/  LDG.E R17, desc[UR12][R8.64] ;  /* 0x0000000c08117981 */ /* 0x000f28000c1e1900 */
[----:B------:R-:W5:Y:S04]  /*0500*/  LDG.E R28, desc[UR12][R8.64+0x4] ;  /* 0x0000040c081c7981 */ /* 0x000f68000c1e1900 */
        /* <DEDUP_REMOVED lines=11> */
[----:B--2---:R0:W-:Y:S04]  /*05c0*/  STS [R3+-0x10], R19 ;  /* 0xfffff01303007388 */ /* 0x0041e80000000800 */
[----:B0-----:R-:W2:Y:S01]  /*05d0*/  LDG.E R19, desc[UR12][R8.64+0x1c] ;  /* 0x00001c0c08137981 */ /* 0x001ea2000c1e1900 */
[----:B------:R-:W-:-:S03]  /*05e0*/  UIADD3 UR7, UPT, UPT, UR7, 0x8, URZ ;  /* 0x0000000807077890 */ /* 0x000fc6000fffe0ff */
[----:B----4-:R-:W-:Y:S01]  /*05f0*/  STS [R11+-0x10], R17 ;  /* 0xfffff0110b007388 */ /* 0x010fe20000000800 */
[----:B------:R-:W-:-:S03]  /*0600*/  UISETP.NE.AND UP2, UPT, UR7, URZ, UPT ;  /* 0x000000ff0700728c */ /* 0x000fc6000bf45270 */
[----:B---3--:R-:W-:Y:S04]  /*0610*/  STS [R3+-0xc], R15 ;  /* 0xfffff40f03007388 */ /* 0x008fe80000000800 */
[----:B-----5:R-:W-:Y:S04]  /*0620*/  STS [R11+-0xc], R28 ;  /* 0xfffff41c0b007388 */ /* 0x020fe80000000800 */
[----:B------:R-:W-:Y:S04]  /*0630*/  STS [R3+-0x8], R26 ;  /* 0xfffff81a03007388 */ /* 0x000fe80000000800 */
[----:B------:R-:W-:Y:S04]  /*0640*/  STS [R11+-0x8], R24 ;  /* 0xfffff8180b007388 */ /* 0x000fe80000000800 */
[----:B------:R-:W-:Y:S04]  /*0650*/  STS [R3+-0x4], R22 ;  /* 0xfffffc1603007388 */ /* 0x000fe80000000800 */
[----:B------:R-:W-:Y:S04]  /*0660*/  STS [R11+-0x4], R21 ;  /* 0xfffffc150b007388 */ /* 0x000fe80000000800 */
[----:B------:R-:W-:Y:S04]  /*0670*/  STS [R3], R20 ;  /* 0x0000001403007388 */ /* 0x000fe80000000800 */
[----:B------:R-:W-:Y:S04]  /*0680*/  STS [R11], R23 ;  /* 0x000000170b007388 */ /* 0x000fe80000000800 */
[----:B------:R-:W-:Y:S04]  /*0690*/  STS [R3+0x4], R18 ;  /* 0x0000041203007388 */ /* 0x000fe80000000800 */
[----:B------:R-:W-:Y:S04]  /*06a0*/  STS [R11+0x4], R25 ;  /* 0x000004190b007388 */ /* 0x000fe80000000800 */
[----:B------:R-:W-:Y:S01]  /*06b0*/  STS [R3+0x8], R16 ;  /* 0x0000081003007388 */ /* 0x000fe20000000800 */
[----:B------:R-:W-:-:S03]  /*06c0*/  IADD3 R14, PT, PT, R14, 0x8, RZ ;  /* 0x000000080e0e7810 */ /* 0x000fc60007ffe0ff */
[----:B------:R-:W-:Y:S04]  /*06d0*/  STS [R11+0x8], R27 ;  /* 0x0000081b0b007388 */ /* 0x000fe80000000800 */
[----:B------:R0:W-:Y:S02]  /*06e0*/  STS [R3+0xc], R29 ;  /* 0x00000c1d03007388 */ /* 0x0001e40000000800 */
[----:B0-----:R-:W-:Y:S02]  /*06f0*/  IADD3 R3, PT, PT, R3, 0x20, RZ ;  /* 0x0000002003037810 */ /* 0x001fe40007ffe0ff */
[----:B--2---:R0:W-:Y:S02]  /*0700*/  STS [R11+0xc], R19 ;  /* 0x00000c130b007388 */ /* 0x0041e40000000800 */
[----:B0-----:R-:W-:Y:S01]  /*0710*/  IADD3 R11, PT, PT, R11, 0x20, RZ ;  /* 0x000000200b0b7810 */ /* 0x001fe20007ffe0ff */
[----:B------:R-:W-:Y:S06]  /*0720*/  BRA.U UP2, `(.L_x_2) ;  /* 0xfffffffd02587547 */ /* 0x000fec000b83ffff */
[----:B------:R-:W-:-:S07]  /*0730*/  MOV R3, UR17 ;  /* 0x0000001100037c02 */ /* 0x000fce0008000f00 */
.L_x_1:
[----:B------:R-:W-:-:S09]  /*0740*/  UISETP.NE.AND UP2, UPT, UR20, URZ, UPT ;  /* 0x000000ff1400728c */ /* 0x000fd2000bf45270 */
[----:B------:R-:W-:Y:S05]  /*0750*/  BRA.U !UP2, `(.L_x_0) ;  /* 0x000000010af07547 */ /* 0x000fea000b800000 */
[----:B------:R-:W-:Y:S02]  /*0760*/  UISETP.GE.U32.AND UP2, UPT, UR36, 0x3, UPT ;  /* 0x000000032400788c */ /* 0x000fe4000bf46070 */
[----:B------:R-:W-:-:S07]  /*0770*/  UISETP.NE.AND UP3, UPT, UR19, URZ, UPT ;  /* 0x000000ff1300728c */ /* 0x000fce000bf65270 */
[----:B------:R-:W-:Y:S05]  /*0780*/  BRA.U !UP2, `(.L_x_3) ;  /* 0x000000010a647547 */ /* 0x000fea000b800000 */
[----:B------:R-:W0:Y:S01]  /*0790*/  LDC.64 R8, c[0x0][0x388] ;  /* 0x0000e200ff087b82 */ /* 0x000e220000000a00 */
[----:B------:R-:W-:-:S07]  /*07a0*/  IADD3 R11, PT, PT, R0, R3, RZ ;  /* 0x00000003000b7210 */ /* 0x000fce0007ffe0ff */
[----:B------:R-:W1:Y:S01]  /*07b0*/  LDC.64 R12, c[0x0][0x390] ;  /* 0x0000e400ff0c7b82 */ /* 0x000e620000000a00 */
[----:B0-----:R-:W-:-:S05]  /*07c0*/  IMAD.WIDE R8, R11, 0x4, R8 ;  /* 0x000000040b087825 */ /* 0x001fca00078e0208 */
[----:B------:R-:W2:Y:S01]  /*07d0*/  LDG.E R17, desc[UR12][R8.64+0x4] ;  /* 0x0000040c08117981 */ /* 0x000ea2000c1e1900 */
[----:B-1----:R-:W-:-:S03]  /*07e0*/  IMAD.WIDE R12, R11, 0x4, R12 ;  /* 0x000000040b0c7825 */ /* 0x002fc600078e020c */
[----:B------:R-:W3:Y:S04]  /*07f0*/  LDG.E R21, desc[UR12][R8.64+0x8] ;  /* 0x0000080c08157981 */ /* 0x000ee8000c1e1900 */
[----:B------:R-:W4:Y:S04]  /*0800*/  LDG.E R11, desc[UR12][R8.64] ;  /* 0x0000000c080b7981 */ /* 0x000f28000c1e1900 */
[----:B------:R-:W5:Y:S04]  /*0810*/  LDG.E R15, desc[UR12][R12.64] ;  /* 0x0000000c0c0f7981 */ /* 0x000f68000c1e1900 */
[----:B------:R-:W3:Y:S04]  /*0820*/  LDG.E R19, desc[UR12][R12.64+0x4] ;  /* 0x0000040c0c137981 */ /* 0x000ee8000c1e1900 */
[----:B------:R-:W3:Y:S04]  /*0830*/  LDG.E R23, desc[UR12][R12.64+0x8] ;  /* 0x0000080c0c177981 */ /* 0x000ee8000c1e1900 */
[----:B------:R-:W3:Y:S04]  /*0840*/  LDG.E R25, desc[UR12][R8.64+0xc] ;  /* 0x00000c0c08197981 */ /* 0x000ee8000c1e1900 */
[----:B------:R-:W3:Y:S01]  /*0850*/  LDG.E R27, desc[UR12][R12.64+0xc] ;  /* 0x00000c0c0c1b7981 */ /* 0x000ee2000c1e1900 */
[----:B------:R-:W-:-:S05]  /*0860*/  IMAD R14, R2, UR6, R3 ;  /* 0x00000006020e7c24 */ /* 0x000fca000f8e0203 */
[C---:B------:R-:W-:Y:S02]  /*0870*/  LEA R16, R14.reuse, UR28, 0x2 ;  /* 0x0000001c0e107c11 */ /* 0x040fe4000f8e10ff */
[----:B------:R-:W-:Y:S02]  /*0880*/  LEA R14, R14, UR25, 0x2 ;  /* 0x000000190e0e7c11 */ /* 0x000fe4000f8e10ff */
[----:B------:R-:W-:Y:S01]  /*0890*/  IADD3 R3, PT, PT, R3, 0x4, RZ ;  /* 0x0000000403037810 */ /* 0x000fe20007ffe0ff */
[----:B----4-:R0:W-:Y:S04]  /*08a0*/  STS [R16], R11 ;  /* 0x0000000b10007388 */ /* 0x0101e80000000800 */
[----:B-----5:R0:W-:Y:S04]  /*08b0*/  STS [R14], R15 ;  /* 0x0000000f0e007388 */ /* 0x0201e80000000800 */
[----:B--2---:R0:W-:Y:S04]  /*08c0*/  STS [R16+0x4], R17 ;  /* 0x0000041110007388 */ /* 0x0041e80000000800 */
[----:B---3--:R0:W-:Y:S04]  /*08d0*/  STS [R14+0x4], R19 ;  /* 0x000004130e007388 */ /* 0x0081e80000000800 */
[----:B------:R0:W-:Y:S04]  /*08e0*/  STS [R16+0x8], R21 ;  /* 0x0000081510007388 */ /* 0x0001e80000000800 */
[----:B------:R0:W-:Y:S04]  /*08f0*/  STS [R14+0x8], R23 ;  /* 0x000008170e007388 */ /* 0x0001e80000000800 */
[----:B------:R0:W-:Y:S04]  /*0900*/  STS [R16+0xc], R25 ;  /* 0x00000c1910007388 */ /* 0x0001e80000000800 */
[----:B------:R0:W-:Y:S02]  /*0910*/  STS [R14+0xc], R27 ;  /* 0x00000c1b0e007388 */ /* 0x0001e40000000800 */
.L_x_3:
[----:B------:R-:W-:Y:S05]  /*0920*/  BRA.U !UP3, `(.L_x_0) ;  /* 0x000000010b7c7547 */ /* 0x000fea000b800000 */
[----:B------:R-:W-:Y:S02]  /*0930*/  ISETP.NE.AND P0, PT, RZ, UR35, PT ;  /* 0x00000023ff007c0c */ /* 0x000fe4000bf05270 */
[----:B------:R-:W-:-:S11]  /*0940*/  ISETP.NE.AND P1, PT, RZ, UR16, PT ;  /* 0x00000010ff007c0c */ /* 0x000fd6000bf25270 */
[----:B------:R-:W1:Y:S01]  /*0950*/  @P0 LDC.64 R12, c[0x0][0x388] ;  /* 0x0000e200ff0c0b82 */ /* 0x000e620000000a00 */
[----:B0-----:R-:W-:Y:S01]  /*0960*/  @P0 IADD3 R21, PT, PT, R0, R3, RZ ;  /* 0x0000000300150210 */ /* 0x001fe20007ffe0ff */
[----:B------:R-:W-:Y:S01]  /*0970*/  @P0 IMAD R11, R2, UR6, R3 ;  /* 0x00000006020b0c24 */ /* 0x000fe2000f8e0203 */
[----:B------:R-:W-:-:S04]  /*0980*/  @P0 IADD3 R3, PT, PT, R3, 0x2, RZ ;  /* 0x0000000203030810 */ /* 0x000fc80007ffe0ff */
[----:B------:R-:W-:Y:S01]  /*0990*/  @P1 IADD3 R19, PT, PT, R0, R3, RZ ;  /* 0x0000000300131210 */ /* 0x000fe20007ffe0ff */
[----:B------:R-:W0:Y:S08]  /*09a0*/  @P0 LDC.64 R14, c[0x0][0x390] ;  /* 0x0000e400ff0e0b82 */ /* 0x000e300000000a00 */
[----:B------:R-:W2:Y:S08]  /*09b0*/  @P1 LDC.64 R16, c[0x0][0x388] ;  /* 0x0000e200ff101b82 */ /* 0x000eb00000000a00 */
[----:B------:R-:W3:Y:S01]  /*09c0*/  @P1 LDC.64 R8, c[0x0][0x390] ;  /* 0x0000e400ff081b82 */ /* 0x000ee20000000a00 */
[----:B-1----:R-:W-:-:S05]  /*09d0*/  @P0 IMAD.WIDE R12, R21, 0x4, R12 ;  /* 0x00000004150c0825 */ /* 0x002fca00078e020c */
[----:B------:R-:W4:Y:S01]  /*09e0*/  @P0 LDG.E R0, desc[UR12][R12.64] ;  /* 0x0000000c0c000981 */ /* 0x000f22000c1e1900 */
[----:B0-----:R-:W-:-:S03]  /*09f0*/  @P0 IMAD.WIDE R14, R21, 0x4, R14 ;  /* 0x00000004150e0825 */ /* 0x001fc600078e020e */
[----:B------:R-:W5:Y:S04]  /*0a00*/  @P0 LDG.E R20, desc[UR12][R12.64+0x4] ;  /* 0x0000040c0c140981 */ /* 0x000f68000c1e1900 */
[----:B------:R-:W5:Y:S01]  /*0a10*/  @P0 LDG.E R18, desc[UR12][R14.64] ;  /* 0x0000000c0e120981 */ /* 0x000f62000c1e1900 */
[----:B--2---:R-:W-:-:S03]  /*0a20*/  @P1 IMAD.WIDE R16, R19, 0x4, R16 ;  /* 0x0000000413101825 */ /* 0x004fc600078e0210 */
[----:B------:R-:W2:Y:S04]  /*0a30*/  @P0 LDG.E R22, desc[UR12][R14.64+0x4] ;  /* 0x0000040c0e160981 */ /* 0x000ea8000c1e1900 */
[----:B------:R-:W2:Y:S01]  /*0a40*/  @P1 LDG.E R16, desc[UR12][R16.64] ;  /* 0x0000000c10101981 */ /* 0x000ea2000c1e1900 */
[----:B---3--:R-:W-:-:S06]  /*0a50*/  @P1 IMAD.WIDE R8, R19, 0x4, R8 ;  /* 0x0000000413081825 */ /* 0x008fcc00078e0208 */
[----:B------:R-:W3:Y:S01]  /*0a60*/  @P1 LDG.E R8, desc[UR12][R8.64] ;  /* 0x0000000c08081981 */ /* 0x000ee2000c1e1900 */
[----:B------:R-:W-:Y:S01]  /*0a70*/  @P1 IMAD R3, R2, UR6, R3 ;  /* 0x0000000602031c24 */ /* 0x000fe2000f8e0203 */
[C---:B------:R-:W-:Y:S02]  /*0a80*/  @P0 LEA R19, R11.reuse, UR28, 0x2 ;  /* 0x0000001c0b130c11 */ /* 0x040fe4000f8e10ff */
[----:B------:R-:W-:Y:S02]  /*0a90*/  @P0 LEA R21, R11, UR25, 0x2 ;  /* 0x000000190b150c11 */ /* 0x000fe4000f8e10ff */
[C---:B------:R-:W-:Y:S02]  /*0aa0*/  @P1 LEA R11, R3.reuse, UR28, 0x2 ;  /* 0x0000001c030b1c11 */ /* 0x040fe4000f8e10ff */
[----:B------:R-:W-:Y:S01]  /*0ab0*/  @P1 LEA R3, R3, UR25, 0x2 ;  /* 0x0000001903031c11 */ /* 0x000fe2000f8e10ff */
[----:B----4-:R1:W-:Y:S04]  /*0ac0*/  @P0 STS [R19], R0 ;  /* 0x0000000013000388 */ /* 0x0103e80000000800 */
[----:B-----5:R1:W-:Y:S04]  /*0ad0*/  @P0 STS [R21], R18 ;  /* 0x0000001215000388 */ /* 0x0203e80000000800 */
[----:B------:R1:W-:Y:S04]  /*0ae0*/  @P0 STS [R19+0x4], R20 ;  /* 0x0000041413000388 */ /* 0x0003e80000000800 */
[----:B--2---:R1:W-:Y:S04]  /*0af0*/  @P0 STS [R21+0x4], R22 ;  /* 0x0000041615000388 */ /* 0x0043e80000000800 */
[----:B------:R1:W-:Y:S04]  /*0b00*/  @P1 STS [R11], R16 ;  /* 0x000000100b001388 */ /* 0x0003e80000000800 */
[----:B---3--:R1:W-:Y:S02]  /*0b10*/  @P1 STS [R3], R8 ;  /* 0x0000000803001388 */ /* 0x0083e40000000800 */
.L_x_0:
[----:B------:R-:W2:Y:S02]  /*0b20*/  LDCU UR7, c[0x0][0x3bc] ;  /* 0x00007780ff0777ac */ /* 0x000ea40008000800 */
[----:B--2---:R-:W-:Y:S01]  /*0b30*/  UISETP.GE.AND UP2, UPT, UR7, 0x1, UPT ;  /* 0x000000010700788c */ /* 0x004fe2000bf46270 */
[----:B------:R-:W-:Y:S08]  /*0b40*/  BAR.SYNC.DEFER_BLOCKING 0x0 ;  /* 0x0000000000007b1d */ /* 0x000ff00000010000 */
[----:B------:R-:W-:Y:S05]  /*0b50*/  BRA.U !UP2, `(.L_x_4) ;  /* 0x0000005d0ad87547 */ /* 0x000fea000b800000 */
[----:B------:R-:W-:-:S06]  /*0b60*/  UIMAD UR5, UR9, UR6, UR5 ;  /* 0x00000006090572a4 */ /* 0x000fcc000f8e0205 */
[----:B-1----:R-:W-:Y:S01]  /*0b70*/  IADD3 R8, PT, PT, R2, UR5, RZ ;  /* 0x0000000502087c10 */ /* 0x002fe2000fffe0ff */
[----:B------:R-:W-:-:S06]  /*0b80*/  UMOV UR5, URZ ;  /* 0x000000ff00057c82 */ /* 0x000fcc0008000000 */
.L_x_93:
[----:B-1----:R-:W1:Y:S01]  /*0b90*/  LDCU UR6, c[0x0][0x3c4] ;  /* 0x00007880ff0677ac */ /* 0x002e620008000800 */
[----:B0-2--5:R-:W2:Y:S01]  /*0ba0*/  LDC R3, c[0x0][0x3b4] ;  /* 0x0000ed00ff037b82 */ /* 0x025ea20000000800 */
[----:B---3--:R-:W3:Y:S01]  /*0bb0*/  LDCU UR11, c[0x0][0x3bc] ;  /* 0x00007780ff0b77ac */ /* 0x008ee20008000800 */
[----:B-1----:R-:W-:Y:S02]  /*0bc0*/  UIMAD UR7, UR5, UR6, URZ ;  /* 0x00000006050772a4 */ /* 0x002fe4000f8e02ff */
[----:B------:R-:W-:-:S04]  /*0bd0*/  UIADD3 UR5, UPT, UPT, UR5, 0x1, URZ ;  /* 0x0000000105057890 */ /* 0x000fc8000fffe0ff */
[----:B---3--:R-:W-:Y:S01]  /*0be0*/  UISETP.NE.AND UP2, UPT, UR5, UR11, UPT ;  /* 0x0000000b0500728c */ /* 0x008fe2000bf45270 */
[----:B--2---:R-:W-:Y:S01]  /*0bf0*/  IMAD R9, R3, UR7, R4 ;  /* 0x0000000703097c24 */ /* 0x004fe2000f8e0204 */
[----:B----4-:R-:W-:Y:S09]  /*0c00*/  BRA.U !UP0, `(.L_x_5) ;  /* 0x0000000508d87547 */ /* 0x010ff2000b800000 */
[----:B------:R-:W-:Y:S01]  /*0c10*/  UISETP.GE.U32.AND UP3, UPT, UR21, 0xf, UPT ;  /* 0x0000000f1500788c */ /* 0x000fe2000bf66070 */
[----:B------:R-:W-:-:S08]  /*0c20*/  UMOV UR6, URZ ;  /* 0x000000ff00067c82 */ /* 0x000fd00008000000 */
[----:B------:R-:W-:Y:S05]  /*0c30*/  BRA.U !UP3, `(.L_x_6) ;  /* 0x000000010bb47547 */ /* 0x000fea000b800000 */
[----:B------:R-:W1:Y:S01]  /*0c40*/  S2UR UR11, SR_CgaCtaId ;  /* 0x00000000000b79c3 */ /* 0x000e620000008800 */
[----:B------:R-:W-:Y:S02]  /*0c50*/  UMOV UR6, 0x400 ;  /* 0x0000040000067882 */ /* 0x000fe40000000000 */
[----:B-1----:R-:W-:-:S03]  /*0c60*/  ULEA UR11, UR11, UR6, 0x18 ;  /* 0x000000060b0b7291 */ /* 0x002fc6000f8ec0ff */
[----:B------:R-:W-:-:S09]  /*0c70*/  UMOV UR6, URZ ;  /* 0x000000ff00067c82 */ /* 0x000fd20008000000 */
.L_x_7:
[----:B-1----:R-:W1:Y:S01]  /*0c80*/  LDC.64 R12, c[0x0][0x380] ;  /* 0x0000e000ff0c7b82 */ /* 0x002e620000000a00 */
[----:B0-----:R-:W-:-:S05]  /*0c90*/  IADD3 R11, PT, PT, R9, UR6, RZ ;  /* 0x00000006090b7c10 */ /* 0x001fca000fffe0ff */
[----:B-1----:R-:W-:-:S05]  /*0ca0*/  IMAD.WIDE R12, R11, 0x4, R12 ;  /* 0x000000040b0c7825 */ /* 0x002fca00078e020c */
[----:B------:R-:W2:Y:S01]  /*0cb0*/  LDG.E R0, desc[UR12][R12.64] ;  /* 0x0000000c0c007981 */ /* 0x000ea2000c1e1900 */
[----:B------:R-:W-:-:S03]  /*0cc0*/  IMAD R11, R2, R3, UR6 ;  /* 0x00000006020b7e24 */ /* 0x000fc6000f8e0203 */
[----:B------:R-:W3:Y:S02]  /*0cd0*/  LDG.E R14, desc[UR12][R12.64+0x4] ;  /* 0x0000040c0c0e7981 */ /* 0x000ee4000c1e1900 */
[----:B------:R-:W-:Y:S02]  /*0ce0*/  LEA R11, R11, UR11, 0x2 ;  /* 0x0000000b0b0b7c11 */ /* 0x000fe4000f8e10ff */
        /* <DEDUP_REMOVED lines=13> */
[----:B--2---:R0:W-:Y:S04]  /*0dc0*/  STS [R11], R0 ;  /* 0x000000000b007388 */ /* 0x0041e80000000800 */
[----:B0-----:R-:W2:Y:S04]  /*0dd0*/  LDG.E R0, desc[UR12][R12.64+0x34] ;  /* 0x0000340c0c007981 */ /* 0x001ea8000c1e1900 */
[----:B---3--:R1:W-:Y:S04]  /*0de0*/  STS [R11+0x4], R14 ;  /* 0x0000040e0b007388 */ /* 0x0083e80000000800 */
[----:B----4-:R1:W-:Y:S04]  /*0df0*/  STS [R11+0x8], R16 ;  /* 0x000008100b007388 */ /* 0x0103e80000000800 */
[----:B-----5:R1:W-:Y:S04]  /*0e00*/  STS [R11+0xc], R18 ;  /* 0x00000c120b007388 */ /* 0x0203e80000000800 */
[----:B------:R1:W-:Y:S04]  /*0e10*/  STS [R11+0x10], R20 ;  /* 0x000010140b007388 */ /* 0x0003e80000000800 */
        /* <DEDUP_REMOVED lines=9> */
[----:B------:R1:W-:Y:S01]  /*0eb0*/  STS [R11+0x3c], R25 ;  /* 0x00003c190b007388 */ /* 0x0003e20000000800 */
[----:B------:R-:W-:-:S04]  /*0ec0*/  UIADD3 UR6, UPT, UPT, UR6, 0x10, URZ ;  /* 0x0000001006067890 */ /* 0x000fc8000fffe0ff */
[----:B------:R-:W-:Y:S01]  /*0ed0*/  UISETP.NE.AND UP3, UPT, UR6, UR8, UPT ;  /* 0x000000080600728c */ /* 0x000fe2000bf65270 */
[----:B--2---:R1:W-:Y:S08]  /*0ee0*/  STS [R11+0x34], R0 ;  /* 0x000034000b007388 */ /* 0x0043f00000000800 */
[----:B------:R-:W-:Y:S05]  /*0ef0*/  BRA.U UP3, `(.L_x_7) ;  /* 0xfffffffd03607547 */ /* 0x000fea000b83ffff */
[----:B------:R-:W-:-:S05]  /*0f00*/  UMOV UR6, UR8 ;  /* 0x0000000800067c82 */ /* 0x000fca0008000000 */
.L_x_6:
[----:B------:R-:W-:-:S09]  /*0f10*/  UISETP.NE.AND UP3, UPT, UR18, URZ, UPT ;  /* 0x000000ff1200728c */ /* 0x000fd2000bf65270 */
[----:B------:R-:W-:Y:S05]  /*0f20*/  BRA.U !UP3, `(.L_x_5) ;  /* 0x000000050b107547 */ /* 0x000fea000b800000 */
[----:B------:R-:W-:Y:S02]  /*0f30*/  UISETP.GE.U32.AND UP3, UPT, UR34, 0x7, UPT ;  /* 0x000000072200788c */ /* 0x000fe4000bf66070 */
[----:B------:R-:W-:-:S07]  /*0f40*/  UISETP.NE.AND UP4, UPT, UR20, URZ, UPT ;  /* 0x000000ff1400728c */ /* 0x000fce000bf85270 */
[----:B------:R-:W-:Y:S05]  /*0f50*/  BRA.U !UP3, `(.L_x_8) ;  /* 0x000000010b647547 */ /* 0x000fea000b800000 */
[----:B------:R-:W2:Y:S01]  /*0f60*/  LDC.64 R12, c[0x0][0x380] ;  /* 0x0000e000ff0c7b82 */ /* 0x000ea20000000a00 */
[----:B01----:R-:W-:-:S05]  /*0f70*/  IADD3 R11, PT, PT, R9, UR6, RZ ;  /* 0x00000006090b7c10 */ /* 0x003fca000fffe0ff */
[----:B--2---:R-:W-:-:S05]  /*0f80*/  IMAD.WIDE R12, R11, 0x4, R12 ;  /* 0x000000040b0c7825 */ /* 0x004fca00078e020c */
[----:B------:R-:W2:Y:S04]  /*0f90*/  LDG.E R0, desc[UR12][R12.64] ;  /* 0x0000000c0c007981 */ /* 0x000ea8000c1e1900 */
[----:B------:R-:W3:Y:S04]  /*0fa0*/  LDG.E R14, desc[UR12][R12.64+0x4] ;  /* 0x0000040c0c0e7981 */ /* 0x000ee8000c1e1900 */
[----:B------:R-:W4:Y:S04]  /*0fb0*/  LDG.E R16, desc[UR12][R12.64+0x8] ;  /* 0x0000080c0c107981 */ /* 0x000f28000c1e1900 */
[----:B------:R-:W5:Y:S04]  /*0fc0*/  LDG.E R18, desc[UR12][R12.64+0xc] ;  /* 0x00000c0c0c127981 */ /* 0x000f68000c1e1900 */
[----:B------:R-:W5:Y:S04]  /*0fd0*/  LDG.E R20, desc[UR12][R12.64+0x10] ;  /* 0x0000100c0c147981 */ /* 0x000f68000c1e1900 */
[----:B------:R-:W5:Y:S04]  /*0fe0*/  LDG.E R22, desc[UR12][R12.64+0x14] ;  /* 0x0000140c0c167981 */ /* 0x000f68000c1e1900 */
[----:B------:R-:W5:Y:S04]  /*0ff0*/  LDG.E R24, desc[UR12][R12.64+0x18] ;  /* 0x0000180c0c187981 */ /* 0x000f68000c1e1900 */
[----:B------:R-:W5:Y:S01]  /*1000*/  LDG.E R26, desc[UR12][R12.64+0x1c] ;  /* 0x00001c0c0c1a7981 */ /* 0x000f62000c1e1900 */
[----:B------:R-:W0:Y:S01]  /*1010*/  S2UR UR14, SR_CgaCtaId ;  /* 0x00000000000e79c3 */ /* 0x000e220000008800 */
[----:B------:R-:W-:Y:S01]  /*1020*/  UMOV UR11, 0x400 ;  /* 0x00000400000b7882 */ /* 0x000fe20000000000 */
[----:B------:R-:W-:Y:S01]  /*1030*/  IMAD R11, R2, R3, UR6 ;  /* 0x00000006020b7e24 */ /* 0x000fe2000f8e0203 */
[----:B------:R-:W-:-:S02]  /*1040*/  UIADD3 UR6, UPT, UPT, UR6, 0x8, URZ ;  /* 0x0000000806067890 */ /* 0x000fc4000fffe0ff */
[----:B0-----:R-:W-:-:S06]  /*1050*/  ULEA UR11, UR14, UR11, 0x18 ;  /* 0x0000000b0e0b7291 */ /* 0x001fcc000f8ec0ff */
[----:B------:R-:W-:-:S05]  /*1060*/  LEA R11, R11, UR11, 0x2 ;  /* 0x0000000b0b0b7c11 */ /* 0x000fca000f8e10ff */
[----:B--2---:R2:W-:Y:S04]  /*1070*/  STS [R11], R0 ;  /* 0x000000000b007388 */ /* 0x0045e80000000800 */
[----:B---3--:R2:W-:Y:S04]  /*1080*/  STS [R11+0x4], R14 ;  /* 0x0000040e0b007388 */ /* 0x0085e80000000800 */
[----:B----4-:R2:W-:Y:S04]  /*1090*/  STS [R11+0x8], R16 ;  /* 0x000008100b007388 */ /* 0x0105e80000000800 */
[----:B-----5:R2:W-:Y:S04]  /*10a0*/  STS [R11+0xc], R18 ;  /* 0x00000c120b007388 */ /* 0x0205e80000000800 */
[----:B------:R2:W-:Y:S04]  /*10b0*/  STS [R11+0x10], R20 ;  /* 0x000010140b007388 */ /* 0x0005e80000000800 */
[----:B------:R2:W-:Y:S04]  /*10c0*/  STS [R11+0x14], R22 ;  /* 0x000014160b007388 */ /* 0x0005e80000000800 */
[----:B------:R2:W-:Y:S04]  /*10d0*/  STS [R11+0x18], R24 ;  /* 0x000018180b007388 */ /* 0x0005e80000000800 */
[----:B------:R2:W-:Y:S02]  /*10e0*/  STS [R11+0x1c], R26 ;  /* 0x00001c1a0b007388 */ /* 0x0005e40000000800 */
.L_x_8:
[----:B------:R-:W-:Y:S05]  /*10f0*/  BRA.U !UP4, `(.L_x_5) ;  /* 0x000000010c9c7547 */ /* 0x000fea000b800000 */
[----:B------:R-:W-:Y:S02]  /*1100*/  UISETP.GE.U32.AND UP3, UPT, UR36, 0x3, UPT ;  /* 0x000000032400788c */ /* 0x000fe4000bf66070 */
[----:B------:R-:W-:-:S07]  /*1110*/  UISETP.NE.AND UP4, UPT, UR19, URZ, UPT ;  /* 0x000000ff1300728c */ /* 0x000fce000bf85270 */
[----:B------:R-:W-:Y:S05]  /*1120*/  BRA.U !UP3, `(.L_x_9) ;  /* 0x000000010b447547 */ /* 0x000fea000b800000 */
[----:B------:R-:W3:Y:S01]  /*1130*/  LDC.64 R12, c[0x0][0x380] ;  /* 0x0000e000ff0c7b82 */ /* 0x000ee20000000a00 */
[----:B012---:R-:W-:-:S05]  /*1140*/  IADD3 R11, PT, PT, R9, UR6, RZ ;  /* 0x00000006090b7c10 */ /* 0x007fca000fffe0ff */
[----:B---3--:R-:W-:-:S05]  /*1150*/  IMAD.WIDE R12, R11, 0x4, R12 ;  /* 0x000000040b0c7825 */ /* 0x008fca00078e020c */
[----:B------:R-:W2:Y:S04]  /*1160*/  LDG.E R0, desc[UR12][R12.64] ;  /* 0x0000000c0c007981 */ /* 0x000ea8000c1e1900 */
[----:B------:R-:W3:Y:S04]  /*1170*/  LDG.E R14, desc[UR12][R12.64+0x4] ;  /* 0x0000040c0c0e7981 */ /* 0x000ee8000c1e1900 */
[----:B------:R-:W4:Y:S04]  /*1180*/  LDG.E R16, desc[UR12][R12.64+0x8] ;  /* 0x0000080c0c107981 */ /* 0x000f28000c1e1900 */
        /* <DEDUP_REMOVED lines=10> */
[----:B-----5:R0:W-:Y:S02]  /*1230*/  STS [R11+0xc], R18 ;  /* 0x00000c120b007388 */ /* 0x0201e40000000800 */
.L_x_9:
[----:B------:R-:W-:Y:S05]  /*1240*/  BRA.U !UP4, `(.L_x_5) ;  /* 0x000000010c487547 */ /* 0x000fea000b800000 */
[----:B------:R-:W3:Y:S01]  /*1250*/  LDC.64 R12, c[0x0][0x380] ;  /* 0x0000e000ff0c7b82 */ /* 0x000ee20000000a00 */
[----:B012---:R-:W-:-:S05]  /*1260*/  IADD3 R11, PT, PT, R9, UR6, RZ ;  /* 0x00000006090b7c10 */ /* 0x007fca000fffe0ff */
[----:B---3--:R-:W-:-:S05]  /*1270*/  IMAD.WIDE R12, R11, 0x4, R12 ;  /* 0x000000040b0c7825 */ /* 0x008fca00078e020c */
[----:B------:R-:W2:Y:S01]  /*1280*/  LDG.E R0, desc[UR12][R12.64] ;  /* 0x0000000c0c007981 */ /* 0x000ea2000c1e1900 */
[----:B------:R-:W0:Y:S01]  /*1290*/  S2UR UR14, SR_CgaCtaId ;  /* 0x00000000000e79c3 */ /* 0x000e220000008800 */
[----:B------:R-:W-:Y:S01]  /*12a0*/  UMOV UR11, 0x400 ;  /* 0x00000400000b7882 */ /* 0x000fe20000000000 */
[----:B------:R-:W-:Y:S01]  /*12b0*/  IMAD R3, R2, R3, UR6 ;  /* 0x0000000602037e24 */ /* 0x000fe2000f8e0203 */
[----:B------:R-:W-:Y:S02]  /*12c0*/  UISETP.NE.AND UP3, UPT, UR19, 0x1, UPT ;  /* 0x000000011300788c */ /* 0x000fe4000bf65270 */
[----:B0-----:R-:W-:-:S06]  /*12d0*/  ULEA UR11, UR14, UR11, 0x18 ;  /* 0x0000000b0e0b7291 */ /* 0x001fcc000f8ec0ff */
[----:B------:R-:W-:-:S05]  /*12e0*/  LEA R11, R3, UR11, 0x2 ;  /* 0x0000000b030b7c11 */ /* 0x000fca000f8e10ff */
[----:B--2---:R3:W-:Y:S01]  /*12f0*/  STS [R11], R0 ;  /* 0x000000000b007388 */ /* 0x0047e20000000800 */
[----:B------:R-:W-:Y:S05]  /*1300*/  BRA.U !UP3, `(.L_x_5) ;  /* 0x000000010b187547 */ /* 0x000fea000b800000 */
[----:B------:R-:W-:Y:S01]  /*1310*/  UISETP.NE.AND UP3, UPT, UR19, 0x2, UPT ;  /* 0x000000021300788c */ /* 0x000fe2000bf65270 */
[----:B---3--:R-:W2:Y:S05]  /*1320*/  LDG.E R0, desc[UR12][R12.64+0x4] ;  /* 0x0000040c0c007981 */ /* 0x008eaa000c1e1900 */
[----:B------:R-:W-:-:S13]  /*1330*/  PLOP3.LUT P0, PT, PT, PT, UP3, 0x80, 0x8 ;  /* 0x000000000008781c */ /* 0x000fda0003f0f038 */
[----:B------:R-:W3:Y:S04]  /*1340*/  @P0 LDG.E R3, desc[UR12][R12.64+0x8] ;  /* 0x0000080c0c030981 */ /* 0x000ee8000c1e1900 */
[----:B--2---:R4:W-:Y:S04]  /*1350*/  STS [R11+0x4], R0 ;  /* 0x000004000b007388 */ /* 0x0049e80000000800 */
[----:B---3--:R4:W-:Y:S02]  /*1360*/  @P0 STS [R11+0x8], R3 ;  /* 0x000008030b000388 */ /* 0x0089e40000000800 */
.L_x_5:
[----:B------:R-:W3:Y:S01]  /*1370*/  LDC.64 R12, c[0x0][0x3a8] ;  /* 0x0000ea00ff0c7b82 */ /* 0x000ee20000000a00 */
[----:B----4-:R-:W-:Y:S01]  /*1380*/  IADD3 R3, PT, PT, R10, UR7, RZ ;  /* 0x000000070a037c10 */ /* 0x010fe2000fffe0ff */
[----:B------:R-:W4:Y:S06]  /*1390*/  LDCU UR6, c[0x0][0x3c0] ;  /* 0x00007800ff0677ac */ /* 0x000f2c0008000800 */
[----:B012---:R-:W0:Y:S01]  /*13a0*/  LDC.64 R14, c[0x0][0x3a0] ;  /* 0x0000e800ff0e7b82 */ /* 0x007e220000000a00 */
[----:B---3--:R-:W-:-:S05]  /*13b0*/  IMAD.WIDE R12, R3, 0x4, R12 ;  /* 0x00000004030c7825 */ /* 0x008fca00078e020c */
[----:B------:R1:W5:Y:S01]  /*13c0*/  LDG.E R11, desc[UR12][R12.64] ;  /* 0x0000000c0c0b7981 */ /* 0x000362000c1e1900 */
[----:B0-----:R-:W-:-:S05]  /*13d0*/  IMAD.WIDE R14, R3, 0x4, R14 ;  /* 0x00000004030e7825 */ /* 0x001fca00078e020e */
[----:B------:R1:W5:Y:S01]  /*13e0*/  LDG.E R3, desc[UR12][R14.64] ;  /* 0x0000000c0e037981 */ /* 0x000362000c1e1900 */
[----:B----4-:R-:W-:Y:S01]  /*13f0*/  UISETP.GE.AND UP3, UPT, UR6, 0x1, UPT ;  /* 0x000000010600788c */ /* 0x010fe2000bf66270 */
[----:B------:R-:W-:-:S08]  /*1400*/  MOV R0, 0xff800000 ;  /* 0xff80000000007802 */ /* 0x000fd00000000f00 */
[----:B-1----:R-:W-:Y:S05]  /*1410*/  BRA.U !UP3, `(.L_x_10) ;  /* 0x000000090b887547 */ /* 0x002fea000b800000 */
[----:B------:R-:W-:Y:S05]  /*1420*/  BRA.U !UP0, `(.L_x_11) ;  /* 0x0000000508c87547 */ /* 0x000fea000b800000 */
[----:B------:R-:W-:Y:S01]  /*1430*/  HFMA2 R13, -RZ, RZ, 0, 0 ;  /* 0x00000000ff0d7431 */ /* 0x000fe200000001ff */
[----:B------:R-:W-:Y:S01]  /*1440*/  UIADD3 UR6, UPT, UPT, UR24, -0x1, URZ ;  /* 0xffffffff18067890 */ /* 0x000fe2000fffe0ff */
[----:B------:R-:W-:-:S03]  /*1450*/  MOV R0, 0xff800000 ;  /* 0xff80000000007802 */ /* 0x000fc60000000f00 */
[----:B------:R-:W-:-:S11]  /*1460*/  UISETP.GE.U32.AND UP4, UPT, UR6, 0x3, UPT ;  /* 0x000000030600788c */ /* 0x000fd6000bf86070 */
.L_x_17:
[----:B------:R-:W-:Y:S01]  /*1470*/  UISETP.GE.U32.AND UP5, UPT, UR21, 0xe0, UPT ;  /* 0x000000e01500788c */ /* 0x000fe2000bfa6070 */
[----:B------:R-:W-:Y:S01]  /*1480*/  MOV R26, RZ ;  /* 0x000000ff001a7202 */ /* 0x000fe20000000f00 */
[----:B------:R-:W-:-:S07]  /*1490*/  UMOV UR6, URZ ;  /* 0x000000ff00067c82 */ /* 0x000fce0008000000 */
[----:B------:R-:W-:Y:S05]  /*14a0*/  BRA.U !UP5, `(.L_x_12) ;  /* 0x000000010d9c7547 */ /* 0x000fea000b800000 */
[----:B------:R-:W0:Y:S01]  /*14b0*/  S2UR UR7, SR_CgaCtaId ;  /* 0x00000000000779c3 */ /* 0x000e220000008800 */
[----:B------:R-:W-:Y:S01]  /*14c0*/  UMOV UR6, 0x400 ;  /* 0x0000040000067882 */ /* 0x000fe20000000000 */
[----:B------:R-:W-:-:S06]  /*14d0*/  MOV R26, RZ ;  /* 0x000000ff001a7202 */ /* 0x000fcc0000000f00 */
[----:B------:R-:W1:Y:S01]  /*14e0*/  LDC R12, c[0x0][0x3b4] ;  /* 0x0000ed00ff0c7b82 */ /* 0x000e620000000800 */
[----:B0-----:R-:W-:-:S03]  /*14f0*/  ULEA UR11, UR7, UR6, 0x18 ;  /* 0x00000006070b7291 */ /* 0x001fc6000f8ec0ff */
[----:B------:R-:W-:Y:S01]  /*1500*/  UMOV UR6, URZ ;  /* 0x000000ff00067c82 */ /* 0x000fe20008000000 */
[----:B------:R-:W-:-:S08]  /*1510*/  UMOV UR7, URZ ;  /* 0x000000ff00077c82 */ /* 0x000fd00008000000 */
.L_x_13:
[-C--:B-1----:R-:W-:Y:S01]  /*1520*/  IMAD R19, R2, R12.reuse, UR6 ;  /* 0x0000000602137e24 */ /* 0x082fe2000f8e020c */
[----:B------:R-:W-:Y:S01]  /*1530*/  UIADD3 UR7, UPT, UPT, UR7, 0x8, URZ ;  /* 0x0000000807077890 */ /* 0x000fe2000fffe0ff */
[----:B------:R-:W-:Y:S01]  /*1540*/  IMAD R18, R13, R12, UR6 ;  /* 0x000000060d127e24 */ /* 0x000fe2000f8e020c */
[----:B------:R-:W-:Y:S02]  /*1550*/  UIADD3 UR6, UPT, UPT, UR6, 0x100, URZ ;  /* 0x0000010006067890 */ /* 0x000fe4000fffe0ff */
[----:B------:R-:W-:Y:S01]  /*1560*/  LEA R19, R19, UR11, 0x2 ;  /* 0x0000000b13137c11 */ /* 0x000fe2000f8e10ff */
[----:B------:R-:W-:Y:S01]  /*1570*/  UISETP.NE.AND UP5, UPT, UR7, UR22, UPT ;  /* 0x000000160700728c */ /* 0x000fe2000bfa5270 */
[----:B------:R-:W-:-:S03]  /*1580*/  LEA R18, R18, UR28, 0x2 ;  /* 0x0000001c12127c11 */ /* 0x000fc6000f8e10ff */
[----:B------:R-:W-:Y:S04]  /*1590*/  LDS R21, [R19] ;  /* 0x0000000013157984 */ /* 0x000fe80000000800 */
[----:B------:R-:W0:Y:S04]  /*15a0*/  LDS R20, [R18] ;  /* 0x0000000012147984 */ /* 0x000e280000000800 */
[----:B------:R-:W-:Y:S04]  /*15b0*/  LDS R23, [R19+0x80] ;  /* 0x0000800013177984 */ /* 0x000fe80000000800 */
[----:B------:R-:W1:Y:S04]  /*15c0*/  LDS R22, [R18+0x80] ;  /* 0x0000800012167984 */ /* 0x000e680000000800 */
[----:B------:R-:W-:Y:S04]  /*15d0*/  LDS R14, [R19+0x100] ;  /* 0x00010000130e7984 */ /* 0x000fe80000000800 */
[----:B------:R-:W2:Y:S04]  /*15e0*/  LDS R15, [R18+0x100] ;  /* 0x00010000120f7984 */ /* 0x000ea80000000800 */
[----:B------:R-:W-:Y:S04]  /*15f0*/  LDS R16, [R19+0x180] ;  /* 0x0001800013107984 */ /* 0x000fe80000000800 */
[----:B------:R-:W3:Y:S04]  /*1600*/  LDS R17, [R18+0x180] ;  /* 0x0001800012117984 */ /* 0x000ee80000000800 */
[----:B------:R-:W-:Y:S04]  /*1610*/  LDS R24, [R19+0x280] ;  /* 0x0002800013187984 */ /* 0x000fe80000000800 */
[----:B------:R-:W-:Y:S04]  /*1620*/  LDS R25, [R18+0x280] ;  /* 0x0002800012197984 */ /* 0x000fe80000000800 */
[----:B------:R-:W-:Y:S01]  /*1630*/  LDS R27, [R18+0x380] ;  /* 0x00038000121b7984 */ /* 0x000fe20000000800 */
[----:B0-----:R-:W-:-:S03]  /*1640*/  FFMA R26, R21, R20, R26 ;  /* 0x00000014151a7223 */ /* 0x001fc6000000001a */
[----:B------:R-:W-:Y:S04]  /*1650*/  LDS R20, [R19+0x200] ;  /* 0x0002000013147984 */ /* 0x000fe80000000800 */
[----:B------:R-:W0:Y:S01]  /*1660*/  LDS R21, [R18+0x200] ;  /* 0x0002000012157984 */ /* 0x000e220000000800 */
[----:B-1----:R-:W-:-:S03]  /*1670*/  FFMA R29, R23, R22, R26 ;  /* 0x00000016171d7223 */ /* 0x002fc6000000001a */
[----:B------:R-:W-:Y:S04]  /*1680*/  LDS R22, [R19+0x300] ;  /* 0x0003000013167984 */ /* 0x000fe80000000800 */
[----:B------:R-:W1:Y:S01]  /*1690*/  LDS R23, [R18+0x300] ;  /* 0x0003000012177984 */ /* 0x000e620000000800 */
[----:B--2---:R-:W-:-:S03]  /*16a0*/  FFMA R15, R14, R15, R29 ;  /* 0x0000000f0e0f7223 */ /* 0x004fc6000000001d */
[----:B------:R-:W2:Y:S01]  /*16b0*/  LDS R26, [R19+0x380] ;  /* 0x00038000131a7984 */ /* 0x000ea20000000800 */
[----:B---3--:R-:W-:-:S04]  /*16c0*/  FFMA R15, R16, R17, R15 ;  /* 0x00000011100f7223 */ /* 0x008fc8000000000f */
[----:B0-----:R-:W-:-:S04]  /*16d0*/  FFMA R15, R20, R21, R15 ;  /* 0x00000015140f7223 */ /* 0x001fc8000000000f */
[----:B------:R-:W-:-:S04]  /*16e0*/  FFMA R15, R24, R25, R15 ;  /* 0x00000019180f7223 */ /* 0x000fc8000000000f */
[----:B-1----:R-:W-:-:S04]  /*16f0*/  FFMA R15, R22, R23, R15 ;  /* 0x00000017160f7223 */ /* 0x002fc8000000000f */
[----:B--2---:R-:W-:Y:S01]  /*1700*/  FFMA R26, R26, R27, R15 ;  /* 0x0000001b1a1a7223 */ /* 0x004fe2000000000f */
[----:B------:R-:W-:Y:S06]  /*1710*/  BRA.U UP5, `(.L_x_13) ;  /* 0xfffffffd05807547 */ /* 0x000fec000b83ffff */
.L_x_12:
[----:B------:R-:W-:-:S09]  /*1720*/  UISETP.NE.AND UP5, UPT, UR24, URZ, UPT ;  /* 0x000000ff1800728c */ /* 0x000fd2000bfa5270 */
[----:B------:R-:W-:Y:S05]  /*1730*/  BRA.U !UP5, `(.L_x_14) ;  /* 0x000000010dd87547 */ /* 0x000fea000b800000 */
[----:B------:R-:W-:Y:S01]  /*1740*/  ULOP3.LUT UP5, URZ, UR30, 0x3, URZ, 0xc0, !UPT ;  /* 0x000000031eff7892 */ /* 0x000fe2000f8ac0ff */
[----:B------:R-:W-:Y:S10]  /*1750*/  BRA.U !UP4, `(.L_x_15) ;  /* 0x000000010c547547 */ /* 0x000ff4000b800000 */
[----:B------:R-:W0:Y:S01]  /*1760*/  S2UR UR11, SR_CgaCtaId ;  /* 0x00000000000b79c3 */ /* 0x000e220000008800 */
[----:B------:R-:W-:-:S07]  /*1770*/  UMOV UR7, 0x400 ;  /* 0x0000040000077882 */ /* 0x000fce0000000000 */
[----:B------:R-:W1:Y:S01]  /*1780*/  LDC R14, c[0x0][0x3b4] ;  /* 0x0000ed00ff0e7b82 */ /* 0x000e620000000800 */
[----:B0-----:R-:W-:Y:S01]  /*1790*/  ULEA UR7, UR11, UR7, 0x18 ;  /* 0x000000070b077291 */ /* 0x001fe2000f8ec0ff */
[-C--:B-1----:R-:W-:Y:S02]  /*17a0*/  IMAD R12, R2, R14.reuse, UR6 ;  /* 0x00000006020c7e24 */ /* 0x082fe4000f8e020e */
[----:B------:R-:W-:Y:S01]  /*17b0*/  IMAD R14, R13, R14, UR6 ;  /* 0x000000060d0e7e24 */ /* 0x000fe2000f8e020e */
[----:B------:R-:W-:Y:S02]  /*17c0*/  UIADD3 UR6, UPT, UPT, UR6, 0x80, URZ ;  /* 0x0000008006067890 */ /* 0x000fe4000fffe0ff */
[----:B------:R-:W-:Y:S02]  /*17d0*/  LEA R12, R12, UR7, 0x2 ;  /* 0x000000070c0c7c11 */ /* 0x000fe4000f8e10ff */
        /* <DEDUP_REMOVED lines=8> */
[----:B------:R-:W3:Y:S01]  /*1860*/  LDS R21, [R14+0x180] ;  /* 0x000180000e157984 */ /* 0x000ee20000000800 */
[----:B0-----:R-:W-:-:S04]  /*1870*/  FFMA R15, R15, R16, R26 ;  /* 0x000000100f0f7223 */ /* 0x001fc8000000001a */
[----:B-1----:R-:W-:-:S04]  /*1880*/  FFMA R15, R18, R17, R15 ;  /* 0x00000011120f7223 */ /* 0x002fc8000000000f */
[----:B--2---:R-:W-:-:S04]  /*1890*/  FFMA R15, R20, R19, R15 ;  /* 0x00000013140f7223 */ /* 0x004fc8000000000f */
[----:B---3--:R-:W-:-:S07]  /*18a0*/  FFMA R26, R22, R21, R15 ;  /* 0x00000015161a7223 */ /* 0x008fce000000000f */
.L_x_15:
[----:B------:R-:W-:Y:S05]  /*18b0*/  BRA.U !UP5, `(.L_x_14) ;  /* 0x000000010d787547 */ /* 0x000fea000b800000 */
[----:B------:R-:W-:Y:S02]  /*18c0*/  ULOP3.LUT UP6, URZ, UR21, 0x60, URZ, 0xc0, !UPT ;  /* 0x0000006015ff7892 */ /* 0x000fe4000f8cc0ff */
[----:B------:R-:W-:-:S07]  /*18d0*/  ULOP3.LUT UP5, URZ, UR21, 0x20, URZ, 0xc0, !UPT ;  /* 0x0000002015ff7892 */ /* 0x000fce000f8ac0ff */
[----:B------:R-:W-:Y:S05]  /*18e0*/  BRA.U !UP6, `(.L_x_16) ;  /* 0x000000010e3c7547 */ /* 0x000fea000b800000 */
        /* <DEDUP_REMOVED lines=12> */
[----:B------:R-:W1:Y:S01]  /*19b0*/  LDS R17, [R12+0x80] ;  /* 0x000080000c117984 */ /* 0x000e620000000800 */
[----:B0-----:R-:W-:-:S04]  /*19c0*/  FFMA R15, R15, R16, R26 ;  /* 0x000000100f0f7223 */ /* 0x001fc8000000001a */
[----:B-1----:R-:W-:-:S07]  /*19d0*/  FFMA R26, R18, R17, R15 ;  /* 0x00000011121a7223 */ /* 0x002fce000000000f */
.L_x_16:
[----:B------:R-:W-:Y:S05]  /*19e0*/  BRA.U UP5, `(.L_x_14) ;  /* 0x00000001052c7547 */ /* 0x000fea000b800000 */
[----:B------:R-:W0:Y:S01]  /*19f0*/  LDC R14, c[0x0][0x3b4] ;  /* 0x0000ed00ff0e7b82 */ /* 0x000e220000000800 */
[----:B------:R-:W-:-:S07]  /*1a00*/  UMOV UR7, 0x400 ;  /* 0x0000040000077882 */ /* 0x000fce0000000000 */
[----:B------:R-:W1:Y:S01]  /*1a10*/  S2UR UR11, SR_CgaCtaId ;  /* 0x00000000000b79c3 */ /* 0x000e620000008800 */
[-C--:B0-----:R-:W-:Y:S02]  /*1a20*/  IMAD R12, R2, R14.reuse, UR6 ;  /* 0x00000006020c7e24 */ /* 0x081fe4000f8e020e */
[----:B------:R-:W-:-:S05]  /*1a30*/  IMAD R14, R13, R14, UR6 ;  /* 0x000000060d0e7e24 */ /* 0x000fca000f8e020e */
[----:B------:R-:W-:Y:S01]  /*1a40*/  LEA R14, R14, UR28, 0x2 ;  /* 0x0000001c0e0e7c11 */ /* 0x000fe2000f8e10ff */
[----:B-1----:R-:W-:-:S05]  /*1a50*/  ULEA UR7, UR11, UR7, 0x18 ;  /* 0x000000070b077291 */ /* 0x002fca000f8ec0ff */
[----:B------:R-:W-:Y:S01]  /*1a60*/  LDS R14, [R14] ;  /* 0x000000000e0e7984 */ /* 0x000fe20000000800 */
[----:B------:R-:W-:-:S05]  /*1a70*/  LEA R12, R12, UR7, 0x2 ;  /* 0x000000070c0c7c11 */ /* 0x000fca000f8e10ff */
[----:B------:R-:W0:Y:S02]  /*1a80*/  LDS R15, [R12] ;  /* 0x000000000c0f7984 */ /* 0x000e240000000800 */
[----:B0-----:R-:W-:-:S07]  /*1a90*/  FFMA R26, R15, R14, R26 ;  /* 0x0000000e0f1a7223 */ /* 0x001fce000000001a */
.L_x_14:
[----:B------:R-:W0:Y:S01]  /*1aa0*/  LDCU UR6, c[0x0][0x3c0] ;  /* 0x00007800ff0677ac */ /* 0x000e220008000800 */
[----:B------:R-:W1:Y:S01]  /*1ab0*/  LDCU UR7, c[0x0][0x3c8] ;  /* 0x00007900ff0777ac */ /* 0x000e620008000800 */
[----:B0-----:R-:W-:Y:S01]  /*1ac0*/  IMAD R12, R2, UR6, R13 ;  /* 0x00000006020c7c24 */ /* 0x001fe2000f8e020d */
[----:B------:R-:W-:Y:S01]  /*1ad0*/  IADD3 R13, PT, PT, R13, 0x1, RZ ;  /* 0x000000010d0d7810 */ /* 0x000fe20007ffe0ff */
[----:B-1----:R-:W-:-:S03]  /*1ae0*/  FMUL R15, R26, UR7 ;  /* 0x000000071a0f7c20 */ /* 0x002fc60008400000 */
[----:B------:R-:W-:Y:S02]  /*1af0*/  LEA R12, R12, UR23, 0x2 ;  /* 0x000000170c0c7c11 */ /* 0x000fe4000f8e10ff */
[----:B------:R-:W-:Y:S02]  /*1b00*/  ISETP.NE.AND P0, PT, R13, UR6, PT ;  /* 0x000000060d007c0c */ /* 0x000fe4000bf05270 */
[----:B------:R-:W-:Y:S01]  /*1b10*/  FMNMX R0, R15, R0, !PT ;  /* 0x000000000f007209 */ /* 0x000fe20007800000 */
[----:B------:R0:W-:Y:S10]  /*1b20*/  STS [R12], R15 ;  /* 0x0000000f0c007388 */ /* 0x0001f40000000800 */
[----:B0-----:R-:W-:Y:S05]  /*1b30*/  @!P0 BRA `(.L_x_10) ;  /* 0x0000000000c08947 */ /* 0x001fea0003800000 */
[----:B------:R-:W-:Y:S05]  /*1b40*/  BRA `(.L_x_17) ;  /* 0xfffffff800487947 */ /* 0x000fea000383ffff */
.L_x_11:
[----:B------:R-:W-:Y:S01]  /*1b50*/  UISETP.GE.U32.AND UP4, UPT, UR33, 0x7, UPT ;  /* 0x000000072100788c */ /* 0x000fe2000bf86070 */
[----:B------:R-:W-:Y:S01]  /*1b60*/  HFMA2 R13, -RZ, RZ, 0, 0 ;  /* 0x00000000ff0d7431 */ /* 0x000fe200000001ff */
[----:B------:R-:W-:-:S07]  /*1b70*/  MOV R0, 0xff800000 ;  /* 0xff80000000007802 */ /* 0x000fce0000000f00 */
[----:B------:R-:W-:Y:S05]  /*1b80*/  BRA.U !UP4, `(.L_x_18) ;  /* 0x000000010c447547 */ /* 0x000fea000b800000 */
[----:B------:R-:W-:Y:S02]  /*1b90*/  MOV R0, 0xff800000 ;  /* 0xff80000000007802 */ /* 0x000fe40000000f00 */
[----:B------:R-:W-:-:S07]  /*1ba0*/  MOV R13, RZ ;  /* 0x000000ff000d7202 */ /* 0x000fce0000000f00 */
.L_x_19:
[----:B0-----:R-:W-:Y:S01]  /*1bb0*/  IMAD R12, R2, UR6, R13 ;  /* 0x00000006020c7c24 */ /* 0x001fe2000f8e020d */
[----:B------:R-:W-:Y:S02]  /*1bc0*/  IADD3 R13, PT, PT, R13, 0x8, RZ ;  /* 0x000000080d0d7810 */ /* 0x000fe40007ffe0ff */
[----:B------:R-:W-:Y:S02]  /*1bd0*/  FMNMX R0, R5, R0, !PT ;  /* 0x0000000005007209 */ /* 0x000fe40007800000 */
[----:B------:R-:W-:Y:S02]  /*1be0*/  LEA R12, R12, UR23, 0x2 ;  /* 0x000000170c0c7c11 */ /* 0x000fe4000f8e10ff */
[----:B------:R-:W-:-:S03]  /*1bf0*/  ISETP.NE.AND P0, PT, R13, UR10, PT ;  /* 0x0000000a0d007c0c */ /* 0x000fc6000bf05270 */
[----:B------:R0:W-:Y:S04]  /*1c00*/  STS [R12], R5 ;  /* 0x000000050c007388 */ /* 0x0001e80000000800 */
[----:B------:R0:W-:Y:S04]  /*1c10*/  STS [R12+0x4], R5 ;  /* 0x000004050c007388 */ /* 0x0001e80000000800 */
[----:B------:R0:W-:Y:S04]  /*1c20*/  STS [R12+0x8], R5 ;  /* 0x000008050c007388 */ /* 0x0001e80000000800 */
[----:B------:R0:W-:Y:S04]  /*1c30*/  STS [R12+0xc], R5 ;  /* 0x00000c050c007388 */ /* 0x0001e80000000800 */
[----:B------:R0:W-:Y:S04]  /*1c40*/  STS [R12+0x10], R5 ;  /* 0x000010050c007388 */ /* 0x0001e80000000800 */
[----:B------:R0:W-:Y:S04]  /*1c50*/  STS [R12+0x14], R5 ;  /* 0x000014050c007388 */ /* 0x0001e80000000800 */
[----:B------:R0:W-:Y:S04]  /*1c60*/  STS [R12+0x18], R5 ;  /* 0x000018050c007388 */ /* 0x0001e80000000800 */
[----:B------:R0:W-:Y:S01]  /*1c70*/  STS [R12+0x1c], R5 ;  /* 0x00001c050c007388 */ /* 0x0001e20000000800 */
[----:B------:R-:W-:Y:S05]  /*1c80*/  @P0 BRA `(.L_x_19) ;  /* 0xfffffffc00c80947 */ /* 0x000fea000383ffff */
[----:B------:R-:W-:-:S07]  /*1c90*/  MOV R13, UR10 ;  /* 0x0000000a000d7c02 */ /* 0x000fce0008000f00 */
.L_x_18:
[----:B------:R-:W-:-:S09]  /*1ca0*/  UISETP.NE.AND UP4, UPT, UR32, URZ, UPT ;  /* 0x000000ff2000728c */ /* 0x000fd2000bf85270 */
[----:B------:R-:W-:Y:S05]  /*1cb0*/  BRA.U !UP4, `(.L_x_10) ;  /* 0x000000010c607547 */ /* 0x000fea000b800000 */
[----:B------:R-:W-:Y:S02]  /*1cc0*/  UISETP.GE.U32.AND UP4, UPT, UR27, 0x3, UPT ;  /* 0x000000031b00788c */ /* 0x000fe4000bf86070 */
[----:B------:R-:W-:-:S07]  /*1cd0*/  UISETP.NE.AND UP5, UPT, UR31, URZ, UPT ;  /* 0x000000ff1f00728c */ /* 0x000fce000bfa5270 */
[----:B------:R-:W-:Y:S05]  /*1ce0*/  BRA.U !UP4, `(.L_x_20) ;  /* 0x000000010c207547 */ /* 0x000fea000b800000 */
[----:B0-----:R-:W-:Y:S01]  /*1cf0*/  IMAD R12, R2, UR6, R13 ;  /* 0x00000006020c7c24 */ /* 0x001fe2000f8e020d */
[----:B------:R-:W-:Y:S02]  /*1d00*/  FMNMX R0, R5, R0, !PT ;  /* 0x0000000005007209 */ /* 0x000fe40007800000 */
[----:B------:R-:W-:Y:S02]  /*1d10*/  IADD3 R13, PT, PT, R13, 0x4, RZ ;  /* 0x000000040d0d7810 */ /* 0x000fe40007ffe0ff */
[----:B------:R-:W-:-:S05]  /*1d20*/  LEA R12, R12, UR23, 0x2 ;  /* 0x000000170c0c7c11 */ /* 0x000fca000f8e10ff */
[----:B------:R1:W-:Y:S04]  /*1d30*/  STS [R12], R5 ;  /* 0x000000050c007388 */ /* 0x0003e80000000800 */
[----:B------:R1:W-:Y:S04]  /*1d40*/  STS [R12+0x4], R5 ;  /* 0x000004050c007388 */ /* 0x0003e80000000800 */
[----:B------:R1:W-:Y:S04]  /*1d50*/  STS [R12+0x8], R5 ;  /* 0x000008050c007388 */ /* 0x0003e80000000800 */
[----:B------:R1:W-:Y:S02]  /*1d60*/  STS [R12+0xc], R5 ;  /* 0x00000c050c007388 */ /* 0x0003e40000000800 */
.L_x_20:
[----:B------:R-:W-:Y:S05]  /*1d70*/  BRA.U !UP5, `(.L_x_10) ;  /* 0x000000010d307547 */ /* 0x000fea000b800000 */
[----:B------:R-:W-:Y:S02]  /*1d80*/  ISETP.NE.AND P0, PT, RZ, UR26, PT ;  /* 0x0000001aff007c0c */ /* 0x000fe4000bf05270 */
[----:B------:R-:W-:-:S11]  /*1d90*/  ISETP.NE.AND P1, PT, RZ, UR29, PT ;  /* 0x0000001dff007c0c */ /* 0x000fd6000bf25270 */
[----:B01----:R-:W-:Y:S01]  /*1da0*/  @P0 IMAD R12, R2, UR6, R13 ;  /* 0x00000006020c0c24 */ /* 0x003fe2000f8e020d */
[----:B------:R-:W-:Y:S02]  /*1db0*/  @P0 IADD3 R13, PT, PT, R13, 0x2, RZ ;  /* 0x000000020d0d0810 */ /* 0x000fe40007ffe0ff */
[C---:B------:R-:W-:Y:S02]  /*1dc0*/  @P0 FMNMX R0, R5.reuse, R0, !PT ;  /* 0x0000000005000209 */ /* 0x040fe40007800000 */
[----:B------:R-:W-:Y:S01]  /*1dd0*/  @P0 LEA R14, R12, UR23, 0x2 ;  /* 0x000000170c0e0c11 */ /* 0x000fe2000f8e10ff */
[----:B------:R-:W-:Y:S01]  /*1de0*/  @P1 IMAD R13, R2, UR6, R13 ;  /* 0x00000006020d1c24 */ /* 0x000fe2000f8e020d */
[----:B------:R-:W-:-:S03]  /*1df0*/  @P1 FMNMX R0, R5, R0, !PT ;  /* 0x0000000005001209 */ /* 0x000fc60007800000 */
[----:B------:R2:W-:Y:S01]  /*1e00*/  @P0 STS [R14], R5 ;  /* 0x000000050e000388 */ /* 0x0005e20000000800 */
[----:B------:R-:W-:-:S03]  /*1e10*/  @P1 LEA R12, R13, UR23, 0x2 ;  /* 0x000000170d0c1c11 */ /* 0x000fc6000f8e10ff */
[----:B------:R2:W-:Y:S04]  /*1e20*/  @P0 STS [R14+0x4], R5 ;  /* 0x000004050e000388 */ /* 0x0005e80000000800 */
[----:B------:R2:W-:Y:S02]  /*1e30*/  @P1 STS [R12], R5 ;  /* 0x000000050c001388 */ /* 0x0005e40000000800 */
.L_x_10:
[----:B------:R-:W-:Y:S01]  /*1e40*/  BAR.SYNC.DEFER_BLOCKING 0x0 ;  /* 0x0000000000007b1d */ /* 0x000fe20000010000 */
[----:B012---:R-:W-:-:S05]  /*1e50*/  MOV R12, RZ ;  /* 0x000000ff000c7202 */ /* 0x007fca0000000f00 */
[----:B------:R-:W-:Y:S05]  /*1e60*/  BRA.U !UP3, `(.L_x_21) ;  /* 0x000000090b8c7547 */ /* 0x000fea000b800000 */
[----:B------:R-:W-:Y:S01]  /*1e70*/  UISETP.GE.U32.AND UP4, UPT, UR33, 0x7, UPT ;  /* 0x000000072100788c */ /* 0x000fe2000bf86070 */
[----:B------:R-:W-:-:S08]  /*1e80*/  CS2R R12, SRZ ;  /* 0x00000000000c7805 */ /* 0x000fd0000001ff00 */
[----:B------:R-:W-:Y:S05]  /*1e90*/  BRA.U !UP4, `(.L_x_22) ;  /* 0x000000050c3c7547 */ /* 0x000fea000b800000 */
[----:B------:R-:W-:-:S07]  /*1ea0*/  CS2R R12, SRZ ;  /* 0x00000000000c7805 */ /* 0x000fce000001ff00 */
.L_x_23:
[----:B-1----:R-:W-:Y:S01]  /*1eb0*/  IMAD R14, R2, UR6, R13 ;  /* 0x00000006020e7c24 */ /* 0x002fe2000f8e020d */
[----:B------:R-:W-:-:S04]  /*1ec0*/  IADD3 R13, PT, PT, R13, 0x8, RZ ;  /* 0x000000080d0d7810 */ /* 0x000fc80007ffe0ff */
[----:B------:R-:W-:-:S05]  /*1ed0*/  LEA R14, R14, UR23, 0x2 ;  /* 0x000000170e0e7c11 */ /* 0x000fca000f8e10ff */
[----:B------:R-:W0:Y:S04]  /*1ee0*/  LDS R19, [R14] ;  /* 0x000000000e137984 */ /* 0x000e280000000800 */
[----:B------:R-:W1:Y:S04]  /*1ef0*/  LDS R25, [R14+0x4] ;  /* 0x000004000e197984 */ /* 0x000e680000000800 */
[----:B------:R-:W2:Y:S04]  /*1f00*/  LDS R27, [R14+0x8] ;  /* 0x000008000e1b7984 */ /* 0x000ea80000000800 */
[----:B------:R-:W3:Y:S04]  /*1f10*/  LDS R29, [R14+0xc] ;  /* 0x00000c000e1d7984 */ /* 0x000ee80000000800 */
[----:B------:R-:W4:Y:S04]  /*1f20*/  LDS R21, [R14+0x10] ;  /* 0x000010000e157984 */ /* 0x000f280000000800 */
[----:B------:R-:W4:Y:S04]  /*1f30*/  LDS R15, [R14+0x14] ;  /* 0x000014000e0f7984 */ /* 0x000f280000000800 */
[----:B------:R-:W4:Y:S01]  /*1f40*/  LDS R17, [R14+0x18] ;  /* 0x000018000e117984 */ /* 0x000f220000000800 */
[----:B0-----:R-:W-:-:S03]  /*1f50*/  FADD R16, R19, -R0 ;  /* 0x8000000013107221 */ /* 0x001fc60000000000 */
[----:B------:R-:W0:Y:S01]  /*1f60*/  LDS R19, [R14+0x1c] ;  /* 0x00001c000e137984 */ /* 0x000e220000000800 */
[----:B------:R-:W-:Y:S01]  /*1f70*/  FMUL R23, R16, 1.4426950216293334961 ;  /* 0x3fb8aa3b10177820 */ /* 0x000fe20000400000 */
[--C-:B-1----:R-:W-:Y:S01]  /*1f80*/  FADD R25, R25, -R0.reuse ;  /* 0x8000000019197221 */ /* 0x102fe20000000000 */
[----:B--2---:R-:W-:-:S03]  /*1f90*/  FADD R27, R27, -R0 ;  /* 0x800000001b1b7221 */ /* 0x004fc60000000000 */
[----:B------:R-:W-:Y:S01]  /*1fa0*/  FSETP.GEU.AND P6, PT, R23, -126, PT ;  /* 0xc2fc00001700780b */ /* 0x000fe20003fce000 */
[----:B------:R-:W-:Y:S01]  /*1fb0*/  FMUL R25, R25, 1.4426950216293334961 ;  /* 0x3fb8aa3b19197820 */ /* 0x000fe20000400000 */
[----:B---3--:R-:W-:Y:S01]  /*1fc0*/  FADD R29, R29, -R0 ;  /* 0x800000001d1d7221 */ /* 0x008fe20000000000 */
[----:B------:R-:W-:-:S03]  /*1fd0*/  FMUL R18, R27, 1.4426950216293334961 ;  /* 0x3fb8aa3b1b127820 */ /* 0x000fc60000400000 */
[----:B------:R-:W-:Y:S01]  /*1fe0*/  FSETP.GEU.AND P5, PT, R25, -126, PT ;  /* 0xc2fc00001900780b */ /* 0x000fe20003fae000 */
[--C-:B----4-:R-:W-:Y:S01]  /*1ff0*/  FADD R21, R21, -R0.reuse ;  /* 0x8000000015157221 */ /* 0x110fe20000000000 */
[----:B------:R-:W-:Y:S01]  /*2000*/  FMUL R16, R29, 1.4426950216293334961 ;  /* 0x3fb8aa3b1d107820 */ /* 0x000fe20000400000 */
[----:B------:R-:W-:Y:S01]  /*2010*/  FSETP.GEU.AND P4, PT, R18, -126, PT ;  /* 0xc2fc00001200780b */ /* 0x000fe20003f8e000 */
[--C-:B------:R-:W-:Y:S01]  /*2020*/  FADD R22, R15, -R0.reuse ;  /* 0x800000000f167221 */ /* 0x100fe20000000000 */
[----:B------:R-:W-:Y:S02]  /*2030*/  FMUL R20, R21, 1.4426950216293334961 ;  /* 0x3fb8aa3b15147820 */ /* 0x000fe40000400000 */
[----:B------:R-:W-:Y:S01]  /*2040*/  @!P6 FMUL R23, R23, 0.5 ;  /* 0x3f0000001717e820 */ /* 0x000fe20000400000 */
[----:B------:R-:W-:Y:S01]  /*2050*/  FSETP.GEU.AND P3, PT, R16, -126, PT ;  /* 0xc2fc00001000780b */ /* 0x000fe20003f6e000 */
[----:B------:R-:W-:Y:S01]  /*2060*/  FADD R17, R17, -R0 ;  /* 0x8000000011117221 */ /* 0x000fe20000000000 */
[----:B------:R-:W-:Y:S01]  /*2070*/  FMUL R22, R22, 1.4426950216293334961 ;  /* 0x3fb8aa3b16167820 */ /* 0x000fe20000400000 */
[----:B------:R-:W-:-:S02]  /*2080*/  FSETP.GEU.AND P2, PT, R20, -126, PT ;  /* 0xc2fc00001400780b */ /* 0x000fc40003f4e000 */
[----:B------:R-:W1:Y:S01]  /*2090*/  MUFU.EX2 R23, R23 ;  /* 0x0000001700177308 */ /* 0x000e620000000800 */
[----:B------:R-:W-:Y:S01]  /*20a0*/  FMUL R24, R17, 1.4426950216293334961 ;  /* 0x3fb8aa3b11187820 */ /* 0x000fe20000400000 */
[----:B------:R-:W-:Y:S01]  /*20b0*/  FSETP.GEU.AND P1, PT, R22, -126, PT ;  /* 0xc2fc00001600780b */ /* 0x000fe20003f2e000 */
[----:B------:R-:W-:Y:S01]  /*20c0*/  @!P5 FMUL R25, R25, 0.5 ;  /* 0x3f0000001919d820 */ /* 0x000fe20000400000 */
[----:B------:R-:W-:Y:S02]  /*20d0*/  @!P4 FMUL R18, R18, 0.5 ;  /* 0x3f0000001212c820 */ /* 0x000fe40000400000 */
[----:B------:R-:W-:Y:S02]  /*20e0*/  FSETP.GEU.AND P0, PT, R24, -126, PT ;  /* 0xc2fc00001800780b */ /* 0x000fe40003f0e000 */
[----:B------:R-:W-:Y:S01]  /*20f0*/  @!P3 FMUL R16, R16, 0.5 ;  /* 0x3f0000001010b820 */ /* 0x000fe20000400000 */
[----:B------:R-:W2:Y:S02]  /*2100*/  MUFU.EX2 R21, R25 ;  /* 0x0000001900157308 */ /* 0x000ea40000000800 */
[----:B------:R-:W-:Y:S01]  /*2110*/  @!P2 FMUL R20, R20, 0.5 ;  /* 0x3f0000001414a820 */ /* 0x000fe20000400000 */
[----:B0-----:R-:W-:-:S03]  /*2120*/  FADD R19, R19, -R0 ;  /* 0x8000000013137221 */ /* 0x001fc60000000000 */
[----:B------:R-:W-:Y:S01]  /*2130*/  @!P1 FMUL R22, R22, 0.5 ;  /* 0x3f00000016169820 */ /* 0x000fe20000400000 */
[----:B-1----:R-:W-:Y:S01]  /*2140*/  @!P6 FMUL R23, R23, R23 ;  /* 0x000000171717e220 */ /* 0x002fe20000400000 */
[----:B------:R-:W-:Y:S02]  /*2150*/  FMUL R26, R19, 1.4426950216293334961 ;  /* 0x3fb8aa3b131a7820 */ /* 0x000fe40000400000 */
[----:B------:R-:W-:Y:S01]  /*2160*/  @!P0 FMUL R24, R24, 0.5 ;  /* 0x3f00000018188820 */ /* 0x000fe20000400000 */
[----:B------:R-:W0:Y:S01]  /*2170*/  MUFU.EX2 R15, R18 ;  /* 0x00000012000f7308 */ /* 0x000e220000000800 */
[----:B------:R-:W-:Y:S01]  /*2180*/  FADD R12, R23, R12 ;  /* 0x0000000c170c7221 */ /* 0x000fe20000000000 */
[----:B------:R1:W-:Y:S01]  /*2190*/  STS [R14], R23 ;  /* 0x000000170e007388 */ /* 0x0003e20000000800 */
[----:B------:R-:W-:Y:S01]  /*21a0*/  FSETP.GEU.AND P6, PT, R26, -126, PT ;  /* 0xc2fc00001a00780b */ /* 0x000fe20003fce000 */
[----:B--2---:R-:W-:-:S04]  /*21b0*/  @!P5 FMUL R21, R21, R21 ;  /* 0x000000151515d220 */ /* 0x004fc80000400000 */
[----:B------:R-:W2:Y:S01]  /*21c0*/  MUFU.EX2 R17, R16 ;  /* 0x0000001000117308 */ /* 0x000ea20000000800 */
[----:B------:R-:W-:Y:S01]  /*21d0*/  FADD R12, R12, R21 ;  /* 0x000000150c0c7221 */ /* 0x000fe20000000000 */
[----:B------:R1:W-:Y:S06]  /*21e0*/  STS [R14+0x4], R21 ;  /* 0x000004150e007388 */ /* 0x0003ec0000000800 */
[----:B------:R-:W-:Y:S01]  /*21f0*/  @!P6 FMUL R26, R26, 0.5 ;  /* 0x3f0000001a1ae820 */ /* 0x000fe20000400000 */
[----:B------:R-:W3:Y:S01]  /*2200*/  MUFU.EX2 R19, R20 ;  /* 0x0000001400137308 */ /* 0x000ee20000000800 */
[----:B0-----:R-:W-:-:S04]  /*2210*/  @!P4 FMUL R15, R15, R15 ;  /* 0x0000000f0f0fc220 */ /* 0x001fc80000400000 */
[----:B------:R-:W-:Y:S01]  /*2220*/  FADD R12, R12, R15 ;  /* 0x0000000f0c0c7221 */ /* 0x000fe20000000000 */
[----:B------:R1:W-:Y:S02]  /*2230*/  STS [R14+0x8], R15 ;  /* 0x0000080f0e007388 */ /* 0x0003e40000000800 */
[----:B------:R-:W0:Y:S01]  /*2240*/  MUFU.EX2 R25, R22 ;  /* 0x0000001600197308 */ /* 0x000e220000000800 */
[----:B--2---:R-:W-:-:S04]  /*2250*/  @!P3 FMUL R17, R17, R17 ;  /* 0x000000111111b220 */ /* 0x004fc80000400000 */
[----:B------:R-:W-:Y:S01]  /*2260*/  FADD R12, R12, R17 ;  /* 0x000000110c0c7221 */ /* 0x000fe20000000000 */
[----:B------:R1:W-:Y:S02]  /*2270*/  STS [R14+0xc], R17 ;  /* 0x00000c110e007388 */ /* 0x0003e40000000800 */
[----:B------:R-:W2:Y:S01]  /*2280*/  MUFU.EX2 R27, R24 ;  /* 0x00000018001b7308 */ /* 0x000ea20000000800 */
[----:B---3--:R-:W-:-:S04]  /*2290*/  @!P2 FMUL R19, R19, R19 ;  /* 0x000000131313a220 */ /* 0x008fc80000400000 */
[----:B------:R-:W-:Y:S01]  /*22a0*/  FADD R12, R12, R19 ;  /* 0x000000130c0c7221 */ /* 0x000fe20000000000 */
[----:B------:R1:W-:Y:S02]  /*22b0*/  STS [R14+0x10], R19 ;  /* 0x000010130e007388 */ /* 0x0003e40000000800 */
[----:B------:R-:W3:Y:S01]  /*22c0*/  MUFU.EX2 R29, R26 ;  /* 0x0000001a001d7308 */ /* 0x000ee20000000800 */
[----:B0-----:R-:W-:-:S04]  /*22d0*/  @!P1 FMUL R25, R25, R25 ;  /* 0x0000001919199220 */ /* 0x001fc80000400000 */
[----:B------:R-:W-:Y:S01]  /*22e0*/  FADD R12, R12, R25 ;  /* 0x000000190c0c7221 */ /* 0x000fe20000000000 */
[----:B------:R1:W-:Y:S01]  /*22f0*/  STS [R14+0x14], R25 ;  /* 0x000014190e007388 */ /* 0x0003e20000000800 */
[----:B--2---:R-:W-:Y:S01]  /*2300*/  @!P0 FMUL R27, R27, R27 ;  /* 0x0000001b1b1b8220 */ /* 0x004fe20000400000 */
[----:B------:R-:W-:-:S03]  /*2310*/  ISETP.NE.AND P0, PT, R13, UR10, PT ;  /* 0x0000000a0d007c0c */ /* 0x000fc6000bf05270 */
[----:B------:R-:W-:Y:S01]  /*2320*/  FADD R12, R12, R27 ;  /* 0x0000001b0c0c7221 */ /* 0x000fe20000000000 */
[----:B------:R1:W-:Y:S01]  /*2330*/  STS [R14+0x18], R27 ;  /* 0x0000181b0e007388 */ /* 0x0003e20000000800 */
[----:B---3--:R-:W-:-:S04]  /*2340*/  @!P6 FMUL R29, R29, R29 ;  /* 0x0000001d1d1de220 */ /* 0x008fc80000400000 */
[----:B------:R-:W-:Y:S01]  /*2350*/  FADD R12, R12, R29 ;  /* 0x0000001d0c0c7221 */ /* 0x000fe20000000000 */
[----:B------:R1:W-:Y:S03]  /*2360*/  STS [R14+0x1c], R29 ;  /* 0x00001c1d0e007388 */ /* 0x0003e60000000800 */
[----:B------:R-:W-:Y:S05]  /*2370*/  @P0 BRA `(.L_x_23) ;  /* 0xfffffff800cc0947 */ /* 0x000fea000383ffff */
[----:B------:R-:W-:-:S07]  /*2380*/  MOV R13, UR10 ;  /* 0x0000000a000d7c02 */ /* 0x000fce0008000f00 */
.L_x_22:
[----:B------:R-:W-:-:S09]  /*2390*/  UISETP.NE.AND UP4, UPT, UR32, URZ, UPT ;  /* 0x000000ff2000728c */ /* 0x000fd2000bf85270 */
[----:B------:R-:W-:Y:S05]  /*23a0*/  BRA.U !UP4, `(.L_x_21) ;  /* 0x000000050c3c7547 */ /* 0x000fea000b800000 */
[----:B------:R-:W-:Y:S02]  /*23b0*/  UISETP.GE.U32.AND UP4, UPT, UR27, 0x3, UPT ;  /* 0x000000031b00788c */ /* 0x000fe4000bf86070 */
[----:B------:R-:W-:-:S07]  /*23c0*/  UISETP.NE.AND UP5, UPT, UR31, URZ, UPT ;  /* 0x000000ff1f00728c */ /* 0x000fce000bfa5270 */
[----:B------:R-:W-:Y:S05]  /*23d0*/  BRA.U !UP4, `(.L_x_24) ;  /* 0x000000010c9c7547 */ /* 0x000fea000b800000 */
[----:B-1----:R-:W-:Y:S01]  /*23e0*/  IMAD R14, R2, UR6, R13 ;  /* 0x00000006020e7c24 */ /* 0x002fe2000f8e020d */
[----:B------:R-:W-:-:S04]  /*23f0*/  IADD3 R13, PT, PT, R13, 0x4, RZ ;  /* 0x000000040d0d7810 */ /* 0x000fc80007ffe0ff */
[----:B------:R-:W-:-:S05]  /*2400*/  LEA R14, R14, UR23, 0x2 ;  /* 0x000000170e0e7c11 */ /* 0x000fca000f8e10ff */
[----:B------:R-:W0:Y:S04]  /*2410*/  LDS R15, [R14] ;  /* 0x000000000e0f7984 */ /* 0x000e280000000800 */
[----:B------:R-:W1:Y:S04]  /*2420*/  LDS R17, [R14+0x4] ;  /* 0x000004000e117984 */ /* 0x000e680000000800 */
[----:B------:R-:W2:Y:S04]  /*2430*/  LDS R19, [R14+0x8] ;  /* 0x000008000e137984 */ /* 0x000ea80000000800 */
[----:B------:R-:W3:Y:S01]  /*2440*/  LDS R21, [R14+0xc] ;  /* 0x00000c000e157984 */ /* 0x000ee20000000800 */
[--C-:B0-----:R-:W-:Y:S01]  /*2450*/  FADD R15, R15, -R0.reuse ;  /* 0x800000000f0f7221 */ /* 0x101fe20000000000 */
[----:B-1----:R-:W-:-:S03]  /*2460*/  FADD R17, R17, -R0 ;  /* 0x8000000011117221 */ /* 0x002fc60000000000 */
[----:B------:R-:W-:Y:S01]  /*2470*/  FMUL R15, R15, 1.4426950216293334961 ;  /* 0x3fb8aa3b0f0f7820 */ /* 0x000fe20000400000 */
[----:B--2---:R-:W-:Y:S01]  /*2480*/  FADD R19, R19, -R0 ;  /* 0x8000000013137221 */ /* 0x004fe20000000000 */
[----:B------:R-:W-:-:S03]  /*2490*/  FMUL R16, R17, 1.4426950216293334961 ;  /* 0x3fb8aa3b11107820 */ /* 0x000fc60000400000 */
[----:B------:R-:W-:Y:S01]  /*24a0*/  FSETP.GEU.AND P0, PT, R15, -126, PT ;  /* 0xc2fc00000f00780b */ /* 0x000fe20003f0e000 */
[----:B---3--:R-:W-:Y:S01]  /*24b0*/  FADD R21, R21, -R0 ;  /* 0x8000000015157221 */ /* 0x008fe20000000000 */
[----:B------:R-:W-:Y:S01]  /*24c0*/  FMUL R18, R19, 1.4426950216293334961 ;  /* 0x3fb8aa3b13127820 */ /* 0x000fe20000400000 */
[----:B------:R-:W-:Y:S02]  /*24d0*/  FSETP.GEU.AND P1, PT, R16, -126, PT ;  /* 0xc2fc00001000780b */ /* 0x000fe40003f2e000 */
[----:B------:R-:W-:Y:S02]  /*24e0*/  FMUL R20, R21, 1.4426950216293334961 ;  /* 0x3fb8aa3b15147820 */ /* 0x000fe40000400000 */
[----:B------:R-:W-:-:S03]  /*24f0*/  FSETP.GEU.AND P2, PT, R18, -126, PT ;  /* 0xc2fc00001200780b */ /* 0x000fc60003f4e000 */
[----:B------:R-:W-:-:S03]  /*2500*/  FSETP.GEU.AND P3, PT, R20, -126, PT ;  /* 0xc2fc00001400780b */ /* 0x000fc60003f6e000 */
[----:B------:R-:W-:-:S03]  /*2510*/  @!P0 FMUL R15, R15, 0.5 ;  /* 0x3f0000000f0f8820 */ /* 0x000fc60000400000 */
[----:B------:R-:W-:Y:S01]  /*2520*/  @!P1 FMUL R16, R16, 0.5 ;  /* 0x3f00000010109820 */ /* 0x000fe20000400000 */
[----:B------:R-:W0:Y:S03]  /*2530*/  MUFU.EX2 R17, R15 ;  /* 0x0000000f00117308 */ /* 0x000e260000000800 */
[----:B------:R-:W-:-:S03]  /*2540*/  @!P2 FMUL R18, R18, 0.5 ;  /* 0x3f0000001212a820 */ /* 0x000fc60000400000 */
[----:B------:R-:W-:Y:S02]  /*2550*/  @!P3 FMUL R20, R20, 0.5 ;  /* 0x3f0000001414b820 */ /* 0x000fe40000400000 */
[----:B------:R-:W1:Y:S08]  /*2560*/  MUFU.EX2 R19, R16 ;  /* 0x0000001000137308 */ /* 0x000e700000000800 */
[----:B------:R-:W2:Y:S01]  /*2570*/  MUFU.EX2 R21, R18 ;  /* 0x0000001200157308 */ /* 0x000ea20000000800 */
[----:B0-----:R-:W-:-:S04]  /*2580*/  @!P0 FMUL R17, R17, R17 ;  /* 0x0000001111118220 */ /* 0x001fc80000400000 */
[----:B------:R-:W-:Y:S01]  /*2590*/  FADD R12, R12, R17 ;  /* 0x000000110c0c7221 */ /* 0x000fe20000000000 */
[----:B------:R0:W-:Y:S02]  /*25a0*/  STS [R14], R17 ;  /* 0x000000110e007388 */ /* 0x0001e40000000800 */
[----:B------:R-:W3:Y:S01]  /*25b0*/  MUFU.EX2 R23, R20 ;  /* 0x0000001400177308 */ /* 0x000ee20000000800 */
[----:B-1----:R-:W-:-:S04]  /*25c0*/  @!P1 FMUL R19, R19, R19 ;  /* 0x0000001313139220 */ /* 0x002fc80000400000 */
[----:B------:R-:W-:Y:S01]  /*25d0*/  FADD R12, R12, R19 ;  /* 0x000000130c0c7221 */ /* 0x000fe20000000000 */
[----:B------:R0:W-:Y:S01]  /*25e0*/  STS [R14+0x4], R19 ;  /* 0x000004130e007388 */ /* 0x0001e20000000800 */
[----:B--2---:R-:W-:-:S04]  /*25f0*/  @!P2 FMUL R21, R21, R21 ;  /* 0x000000151515a220 */ /* 0x004fc80000400000 */
[----:B------:R-:W-:Y:S01]  /*2600*/  FADD R12, R12, R21 ;  /* 0x000000150c0c7221 */ /* 0x000fe20000000000 */
[----:B------:R0:W-:Y:S01]  /*2610*/  STS [R14+0x8], R21 ;  /* 0x000008150e007388 */ /* 0x0001e20000000800 */
[----:B---3--:R-:W-:-:S04]  /*2620*/  @!P3 FMUL R23, R23, R23 ;  /* 0x000000171717b220 */ /* 0x008fc80000400000 */
[----:B------:R-:W-:Y:S01]  /*2630*/  FADD R12, R12, R23 ;  /* 0x000000170c0c7221 */ /* 0x000fe20000000000 */
[----:B------:R0:W-:Y:S06]  /*2640*/  STS [R14+0xc], R23 ;  /* 0x00000c170e007388 */ /* 0x0001ec0000000800 */
.L_x_24:
[----:B------:R-:W-:Y:S05]  /*2650*/  BRA.U !UP5, `(.L_x_21) ;  /* 0x000000010d907547 */ /* 0x000fea000b800000 */
[----:B------:R-:W-:Y:S02]  /*2660*/  UISETP.NE.AND UP4, UPT, UR26, URZ, UPT ;  /* 0x000000ff1a00728c */ /* 0x000fe4000bf85270 */
[----:B------:R-:W-:-:S07]  /*2670*/  UISETP.NE.AND UP5, UPT, UR29, URZ, UPT ;  /* 0x000000ff1d00728c */ /* 0x000fce000bfa5270 */
[----:B------:R-:W-:Y:S05]  /*2680*/  BRA.U !UP4, `(.L_x_25) ;  /* 0x000000010c547547 */ /* 0x000fea000b800000 */
[----:B01----:R-:W-:Y:S01]  /*2690*/  IMAD R14, R2, UR6, R13 ;  /* 0x00000006020e7c24 */ /* 0x003fe2000f8e020d */
[----:B------:R-:W-:-:S04]  /*26a0*/  IADD3 R13, PT, PT, R13, 0x2, RZ ;  /* 0x000000020d0d7810 */ /* 0x000fc80007ffe0ff */
[----:B------:R-:W-:-:S05]  /*26b0*/  LEA R16, R14, UR23, 0x2 ;  /* 0x000000170e107c11 */ /* 0x000fca000f8e10ff */
[----:B------:R-:W0:Y:S04]  /*26c0*/  LDS R15, [R16] ;  /* 0x00000000100f7984 */ /* 0x000e280000000800 */
[----:B------:R-:W1:Y:S01]  /*26d0*/  LDS R17, [R16+0x4] ;  /* 0x0000040010117984 */ /* 0x000e620000000800 */
[--C-:B0-----:R-:W-:Y:S01]  /*26e0*/  FADD R15, R15, -R0.reuse ;  /* 0x800000000f0f7221 */ /* 0x101fe20000000000 */
[----:B-1----:R-:W-:-:S03]  /*26f0*/  FADD R17, R17, -R0 ;  /* 0x8000000011117221 */ /* 0x002fc60000000000 */
[----:B------:R-:W-:Y:S01]  /*2700*/  FMUL R15, R15, 1.4426950216293334961 ;  /* 0x3fb8aa3b0f0f7820 */ /* 0x000fe20000400000 */
[----:B------:R-:W-:-:S04]  /*2710*/  FMUL R14, R17, 1.4426950216293334961 ;  /* 0x3fb8aa3b110e7820 */ /* 0x000fc80000400000 */
[----:B------:R-:W-:Y:S02]  /*2720*/  FSETP.GEU.AND P0, PT, R15, -126, PT ;  /* 0xc2fc00000f00780b */ /* 0x000fe40003f0e000 */
[----:B------:R-:W-:-:S11]  /*2730*/  FSETP.GEU.AND P1, PT, R14, -126, PT ;  /* 0xc2fc00000e00780b */ /* 0x000fd60003f2e000 */
[----:B------:R-:W-:Y:S02]  /*2740*/  @!P0 FMUL R15, R15, 0.5 ;  /* 0x3f0000000f0f8820 */ /* 0x000fe40000400000 */
[----:B------:R-:W-:Y:S02]  /*2750*/  @!P1 FMUL R14, R14, 0.5 ;  /* 0x3f0000000e0e9820 */ /* 0x000fe40000400000 */
[----:B------:R-:W0:Y:S08]  /*2760*/  MUFU.EX2 R17, R15 ;  /* 0x0000000f00117308 */ /* 0x000e300000000800 */
[----:B------:R-:W1:Y:S01]  /*2770*/  MUFU.EX2 R19, R14 ;  /* 0x0000000e00137308 */ /* 0x000e620000000800 */
[----:B0-----:R-:W-:-:S04]  /*2780*/  @!P0 FMUL R17, R17, R17 ;  /* 0x0000001111118220 */ /* 0x001fc80000400000 */
[----:B------:R-:W-:Y:S01]  /*2790*/  FADD R12, R12, R17 ;  /* 0x000000110c0c7221 */ /* 0x000fe20000000000 */
[----:B------:R2:W-:Y:S01]  /*27a0*/  STS [R16], R17 ;  /* 0x0000001110007388 */ /* 0x0005e20000000800 */
[----:B-1----:R-:W-:-:S04]  /*27b0*/  @!P1 FMUL R19, R19, R19 ;  /* 0x0000001313139220 */ /* 0x002fc80000400000 */
[----:B------:R-:W-:Y:S01]  /*27c0*/  FADD R12, R12, R19 ;  /* 0x000000130c0c7221 */ /* 0x000fe20000000000 */
[----:B------:R2:W-:Y:S06]  /*27d0*/  STS [R16+0x4], R19 ;  /* 0x0000041310007388 */ /* 0x0005ec0000000800 */
.L_x_25:
[----:B------:R-:W-:Y:S05]  /*27e0*/  BRA.U !UP5, `(.L_x_21) ;  /* 0x000000010d2c7547 */ /* 0x000fea000b800000 */
[----:B------:R-:W-:-:S05]  /*27f0*/  IMAD R13, R2, UR6, R13 ;  /* 0x00000006020d7c24 */ /* 0x000fca000f8e020d */
[----:B------:R-:W-:-:S05]  /*2800*/  LEA R13, R13, UR23, 0x2 ;  /* 0x000000170d0d7c11 */ /* 0x000fca000f8e10ff */
[----:B-1----:R-:W1:Y:S02]  /*2810*/  LDS R15, [R13] ;  /* 0x000000000d0f7984 */ /* 0x002e640000000800 */
[----:B-1----:R-:W-:-:S04]  /*2820*/  FADD R15, R15, -R0 ;  /* 0x800000000f0f7221 */ /* 0x002fc80000000000 */
[----:B------:R-:W-:-:S05]  /*2830*/  FMUL R15, R15, 1.4426950216293334961 ;  /* 0x3fb8aa3b0f0f7820 */ /* 0x000fca0000400000 */
[----:B------:R-:W-:-:S13]  /*2840*/  FSETP.GEU.AND P0, PT, R15, -126, PT ;  /* 0xc2fc00000f00780b */ /* 0x000fda0003f0e000 */
[----:B------:R-:W-:-:S04]  /*2850*/  @!P0 FMUL R15, R15, 0.5 ;  /* 0x3f0000000f0f8820 */ /* 0x000fc80000400000 */
[----:B0-----:R-:W0:Y:S02]  /*2860*/  MUFU.EX2 R14, R15 ;  /* 0x0000000f000e7308 */ /* 0x001e240000000800 */
[----:B0-----:R-:W-:-:S04]  /*2870*/  @!P0 FMUL R14, R14, R14 ;  /* 0x0000000e0e0e8220 */ /* 0x001fc80000400000 */
[----:B------:R-:W-:Y:S01]  /*2880*/  FADD R12, R12, R14 ;  /* 0x0000000e0c0c7221 */ /* 0x000fe20000000000 */
[----:B------:R3:W-:Y:S06]  /*2890*/  STS [R13], R14 ;  /* 0x0000000e0d007388 */ /* 0x0007ec0000000800 */
.L_x_21:
[----:B------:R-:W-:Y:S05]  /*28a0*/  BRA.U !UP3, `(.L_x_26) ;  /* 0x0000001d0bf07547 */ /* 0x000fea000b800000 */
[----:B---3-5:R-:W-:-:S05]  /*28b0*/  FMNMX R13, R11, R0, !PT ;  /* 0x000000000b0d7209 */ /* 0x028fca0007800000 */
[----:B------:R-:W-:Y:S01]  /*28c0*/  FADD R0, -R13, R0 ;  /* 0x000000000d007221 */ /* 0x000fe20000000100 */
[----:B------:R-:W-:-:S03]  /*28d0*/  FADD R11, R11, -R13 ;  /* 0x8000000d0b0b7221 */ /* 0x000fc60000000000 */
[----:B------:R-:W-:Y:S01]  /*28e0*/  FMUL R13, R0, 1.4426950216293334961 ;  /* 0x3fb8aa3b000d7820 */ /* 0x000fe20000400000 */
[----:B------:R-:W-:-:S04]  /*28f0*/  FMUL R11, R11, 1.4426950216293334961 ;  /* 0x3fb8aa3b0b0b7820 */ /* 0x000fc80000400000 */
[----:B------:R-:W-:Y:S02]  /*2900*/  FSETP.GEU.AND P1, PT, R13, -126, PT ;  /* 0xc2fc00000d00780b */ /* 0x000fe40003f2e000 */
[----:B------:R-:W-:-:S11]  /*2910*/  FSETP.GEU.AND P0, PT, R11, -126, PT ;  /* 0xc2fc00000b00780b */ /* 0x000fd60003f0e000 */
[----:B------:R-:W-:Y:S02]  /*2920*/  @!P1 FMUL R13, R13, 0.5 ;  /* 0x3f0000000d0d9820 */ /* 0x000fe40000400000 */
[----:B------:R-:W-:Y:S02]  /*2930*/  @!P0 FMUL R11, R11, 0.5 ;  /* 0x3f0000000b0b8820 */ /* 0x000fe40000400000 */
[----:B-1----:R-:W1:Y:S08]  /*2940*/  MUFU.EX2 R15, R13 ;  /* 0x0000000d000f7308 */ /* 0x002e700000000800 */
[----:B------:R-:W3:Y:S01]  /*2950*/  MUFU.EX2 R0, R11 ;  /* 0x0000000b00007308 */ /* 0x000ee20000000800 */
[----:B-1----:R-:W-:-:S04]  /*2960*/  @!P1 FMUL R15, R15, R15 ;  /* 0x0000000f0f0f9220 */ /* 0x002fc80000400000 */
[----:B------:R-:W-:Y:S01]  /*2970*/  FMUL R12, R15, R12 ;  /* 0x0000000c0f0c7220 */ /* 0x000fe20000400000 */
[----:B---3--:R-:W-:-:S04]  /*2980*/  @!P0 FMUL R0, R0, R0 ;  /* 0x0000000000008220 */ /* 0x008fc80000400000 */
[----:B------:R-:W-:Y:S01]  /*2990*/  FFMA R3, R3, R0, R12 ;  /* 0x0000000003037223 */ /* 0x000fe2000000000c */
[----:B------:R-:W-:Y:S06]  /*29a0*/  BRA.U !UP0, `(.L_x_27) ;  /* 0x0000000d08247547 */ /* 0x000fec000b800000 */
[----:B------:R-:W-:-:S05]  /*29b0*/  UMOV UR6, URZ ;  /* 0x000000ff00067c82 */ /* 0x000fca0008000000 */
.L_x_35:
[----:B------:R-:W1:Y:S01]  /*29c0*/  LDC R11, c[0x0][0x3c0] ;  /* 0x0000f000ff0b7b82 */ /* 0x000e620000000800 */
[----:B------:R-:W-:Y:S01]  /*29d0*/  UISETP.GE.U32.AND UP4, UPT, UR21, 0xf, UPT ;  /* 0x0000000f1500788c */ /* 0x000fe2000bf86070 */
[----:B0-----:R-:W-:Y:S01]  /*29e0*/  HFMA2 R14, -RZ, RZ, 0, 0 ;  /* 0x00000000ff0e7431 */ /* 0x001fe200000001ff */
[----:B------:R-:W-:Y:S01]  /*29f0*/  UMOV UR7, URZ ;  /* 0x000000ff00077c82 */ /* 0x000fe20008000000 */
[----:B-1----:R-:W-:-:S05]  /*2a00*/  IMAD R0, R2, R11, UR6 ;  /* 0x0000000602007e24 */ /* 0x002fca000f8e020b */
[----:B------:R-:W-:-:S05]  /*2a10*/  LEA R11, R0, UR37, 0x2 ;  /* 0x00000025000b7c11 */ /* 0x000fca000f8e10ff */
[----:B------:R0:W-:Y:S01]  /*2a20*/  STS [R11], RZ ;  /* 0x000000ff0b007388 */ /* 0x0001e20000000800 */
[----:B------:R-:W-:Y:S05]  /*2a30*/  BRA.U !UP4, `(.L_x_28) ;  /* 0x000000050c307547 */ /* 0x000fea000b800000 */
[----:B------:R-:W-:Y:S01]  /*2a40*/  MOV R14, RZ ;  /* 0x000000ff000e7202 */ /* 0x000fe20000000f00 */
[----:B------:R-:W1:Y:S01]  /*2a50*/  LDCU UR14, c[0x0][0x3b4] ;  /* 0x00007680ff0e77ac */ /* 0x000e620008000800 */
[----:B------:R-:W-:-:S05]  /*2a60*/  UMOV UR7, URZ ;  /* 0x000000ff00077c82 */ /* 0x000fca0008000000 */
.L_x_29:
[----:B---3--:R-:W3:Y:S01]  /*2a70*/  LDC.64 R12, c[0x0][0x398] ;  /* 0x0000e600ff0c7b82 */ /* 0x008ee20000000a00 */
[----:B------:R-:W-:-:S05]  /*2a80*/  IADD3 R15, PT, PT, R9, UR7, RZ ;  /* 0x00000007090f7c10 */ /* 0x000fca000fffe0ff */
[----:B---3--:R-:W-:-:S05]  /*2a90*/  IMAD.WIDE R12, R15, 0x4, R12 ;  /* 0x000000040f0c7825 */ /* 0x008fca00078e020c */
[----:B--2---:R-:W2:Y:S04]  /*2aa0*/  LDG.E R19, desc[UR12][R12.64] ;  /* 0x0000000c0c137981 */ /* 0x004ea8000c1e1900 */
[----:B------:R-:W3:Y:S04]  /*2ab0*/  LDG.E R21, desc[UR12][R12.64+0x4] ;  /* 0x0000040c0c157981 */ /* 0x000ee8000c1e1900 */
[----:B------:R-:W4:Y:S04]  /*2ac0*/  LDG.E R23, desc[UR12][R12.64+0x8] ;  /* 0x0000080c0c177981 */ /* 0x000f28000c1e1900 */
[----:B------:R-:W5:Y:S04]  /*2ad0*/  LDG.E R18, desc[UR12][R12.64+0xc] ;  /* 0x00000c0c0c127981 */ /* 0x000f68000c1e1900 */
[----:B------:R-:W5:Y:S04]  /*2ae0*/  LDG.E R17, desc[UR12][R12.64+0x10] ;  /* 0x0000100c0c117981 */ /* 0x000f68000c1e1900 */
[----:B------:R-:W5:Y:S01]  /*2af0*/  LDG.E R16, desc[UR12][R12.64+0x14] ;  /* 0x0000140c0c107981 */ /* 0x000f62000c1e1900 */
[----:B-1----:R-:W-:-:S03]  /*2b00*/  UIMAD UR11, UR6, UR14, UR7 ;  /* 0x0000000e060b72a4 */ /* 0x002fc6000f8e0207 */
[----:B------:R-:W5:Y:S01]  /*2b10*/  LDG.E R15, desc[UR12][R12.64+0x18] ;  /* 0x0000180c0c0f7981 */ /* 0x000f62000c1e1900 */
[----:B------:R-:W-:-:S09]  /*2b20*/  ULEA UR11, UR11, UR25, 0x2 ;  /* 0x000000190b0b7291 */ /* 0x000fd2000f8e10ff */
[----:B------:R-:W2:Y:S02]  /*2b30*/  LDS R20, [UR11] ;  /* 0x0000000bff147984 */ /* 0x000ea40008000800 */
[----:B--2---:R-:W-:Y:S02]  /*2b40*/  FFMA R22, R19, R20, R14 ;  /* 0x0000001413167223 */ /* 0x004fe4000000000e */
[----:B------:R-:W2:Y:S04]  /*2b50*/  LDG.E R14, desc[UR12][R12.64+0x1c] ;  /* 0x00001c0c0c0e7981 */ /* 0x000ea8000c1e1900 */
[----:B------:R-:W-:Y:S04]  /*2b60*/  STS [R11], R22 ;  /* 0x000000160b007388 */ /* 0x000fe80000000800 */
[----:B------:R-:W3:Y:S02]  /*2b70*/  LDS R19, [UR11+0x4] ;  /* 0x0000040bff137984 */ /* 0x000ee40008000800 */
[----:B---3--:R-:W-:-:S02]  /*2b80*/  FFMA R24, R21, R19, R22 ;  /* 0x0000001315187223 */ /* 0x008fc40000000016 */
[----:B------:R-:W3:Y:S04]  /*2b90*/  LDG.E R19, desc[UR12][R12.64+0x20] ;  /* 0x0000200c0c137981 */ /* 0x000ee8000c1e1900 */
[----:B------:R-:W-:Y:S04]  /*2ba0*/  STS [R11], R24 ;  /* 0x000000180b007388 */ /* 0x000fe80000000800 */
[----:B------:R-:W4:Y:S02]  /*2bb0*/  LDS R20, [UR11+0x8] ;  /* 0x0000080bff147984 */ /* 0x000f240008000800 */
[----:B----4-:R-:W-:-:S02]  /*2bc0*/  FFMA R23, R23, R20, R24 ;  /* 0x0000001417177223 */ /* 0x010fc40000000018 */
[----:B------:R-:W4:Y:S04]  /*2bd0*/  LDG.E R20, desc[UR12][R12.64+0x24] ;  /* 0x0000240c0c147981 */ /* 0x000f28000c1e1900 */
[----:B------:R-:W-:Y:S04]  /*2be0*/  STS [R11], R23 ;  /* 0x000000170b007388 */ /* 0x000fe80000000800 */
[----:B------:R-:W5:Y:S02]  /*2bf0*/  LDS R21, [UR11+0xc] ;  /* 0x00000c0bff157984 */ /* 0x000f640008000800 */
[----:B-----5:R-:W-:-:S02]  /*2c00*/  FFMA R22, R18, R21, R23 ;  /* 0x0000001512167223 */ /* 0x020fc40000000017 */
[----:B------:R-:W5:Y:S04]  /*2c10*/  LDG.E R18, desc[UR12][R12.64+0x28] ;  /* 0x0000280c0c127981 */ /* 0x000f68000c1e1900 */
[----:B------:R-:W-:Y:S04]  /*2c20*/  STS [R11], R22 ;  /* 0x000000160b007388 */ /* 0x000fe80000000800 */
[----:B------:R-:W1:Y:S02]  /*2c30*/  LDS R21, [UR11+0x10] ;  /* 0x0000100bff157984 */ /* 0x000e640008000800 */
[----:B-1----:R-:W-:-:S02]  /*2c40*/  FFMA R21, R17, R21, R22 ;  /* 0x0000001511157223 */ /* 0x002fc40000000016 */
        /* <DEDUP_REMOVED lines=10> */
[----:B------:R-:W2:Y:S02]  /*2cf0*/  LDS R22, [UR11+0x1c] ;  /* 0x00001c0bff167984 */ /* 0x000ea40008000800 */
[----:B--2---:R-:W-:-:S02]  /*2d00*/  FFMA R22, R14, R22, R23 ;  /* 0x000000160e167223 */ /* 0x004fc40000000017 */
[----:B------:R-:W2:Y:S04]  /*2d10*/  LDG.E R14, desc[UR12][R12.64+0x38] ;  /* 0x0000380c0c0e7981 */ /* 0x000ea8000c1e1900 */
[----:B------:R-:W-:Y:S04]  /*2d20*/  STS [R11], R22 ;  /* 0x000000160b007388 */ /* 0x000fe80000000800 */
[----:B------:R-:W3:Y:S02]  /*2d30*/  LDS R21, [UR11+0x20] ;  /* 0x0000200bff157984 */ /* 0x000ee40008000800 */
[----:B---3--:R-:W-:-:S02]  /*2d40*/  FFMA R21, R19, R21, R22 ;  /* 0x0000001513157223 */ /* 0x008fc40000000016 */
[----:B------:R1:W3:Y:S04]  /*2d50*/  LDG.E R19, desc[UR12][R12.64+0x3c] ;  /* 0x00003c0c0c137981 */ /* 0x0002e8000c1e1900 */
[----:B------:R-:W-:Y:S04]  /*2d60*/  STS [R11], R21 ;  /* 0x000000150b007388 */ /* 0x000fe80000000800 */
[----:B------:R-:W4:Y:S02]  /*2d70*/  LDS R24, [UR11+0x24] ;  /* 0x0000240bff187984 */ /* 0x000f240008000800 */
[----:B----4-:R-:W-:-:S05]  /*2d80*/  FFMA R23, R20, R24, R21 ;  /* 0x0000001814177223 */ /* 0x010fca0000000015 */
[----:B------:R-:W-:Y:S04]  /*2d90*/  STS [R11], R23 ;  /* 0x000000170b007388 */ /* 0x000fe80000000800 */
[----:B------:R-:W5:Y:S02]  /*2da0*/  LDS R20, [UR11+0x28] ;  /* 0x0000280bff147984 */ /* 0x000f640008000800 */
[----:B-----5:R-:W-:-:S05]  /*2db0*/  FFMA R18, R18, R20, R23 ;  /* 0x0000001412127223 */ /* 0x020fca0000000017 */
[----:B------:R-:W-:Y:S04]  /*2dc0*/  STS [R11], R18 ;  /* 0x000000120b007388 */ /* 0x000fe80000000800 */
[----:B------:R-:W4:Y:S02]  /*2dd0*/  LDS R20, [UR11+0x2c] ;  /* 0x00002c0bff147984 */ /* 0x000f240008000800 */
[----:B----4-:R-:W-:-:S05]  /*2de0*/  FFMA R17, R17, R20, R18 ;  /* 0x0000001411117223 */ /* 0x010fca0000000012 */
[----:B------:R-:W-:Y:S04]  /*2df0*/  STS [R11], R17 ;  /* 0x000000110b007388 */ /* 0x000fe80000000800 */
[----:B------:R-:W4:Y:S02]  /*2e00*/  LDS R20, [UR11+0x30] ;  /* 0x0000300bff147984 */ /* 0x000f240008000800 */
[----:B----4-:R-:W-:-:S05]  /*2e10*/  FFMA R16, R16, R20, R17 ;  /* 0x0000001410107223 */ /* 0x010fca0000000011 */
[----:B------:R-:W-:Y:S04]  /*2e20*/  STS [R11], R16 ;  /* 0x000000100b007388 */ /* 0x000fe80000000800 */
[----:B-1----:R-:W1:Y:S02]  /*2e30*/  LDS R12, [UR11+0x34] ;  /* 0x0000340bff0c7984 */ /* 0x002e640008000800 */
[----:B-1----:R-:W-:-:S05]  /*2e40*/  FFMA R15, R15, R12, R16 ;  /* 0x0000000c0f0f7223 */ /* 0x002fca0000000010 */
[----:B------:R-:W-:Y:S04]  /*2e50*/  STS [R11], R15 ;  /* 0x0000000f0b007388 */ /* 0x000fe80000000800 */
[----:B------:R-:W2:Y:S02]  /*2e60*/  LDS R12, [UR11+0x38] ;  /* 0x0000380bff0c7984 */ /* 0x000ea40008000800 */
[----:B--2---:R-:W-:-:S05]  /*2e70*/  FFMA R12, R14, R12, R15 ;  /* 0x0000000c0e0c7223 */ /* 0x004fca000000000f */
[----:B------:R-:W-:Y:S04]  /*2e80*/  STS [R11], R12 ;  /* 0x0000000c0b007388 */ /* 0x000fe80000000800 */
[----:B------:R-:W3:Y:S01]  /*2e90*/  LDS R14, [UR11+0x3c] ;  /* 0x00003c0bff0e7984 */ /* 0x000ee20008000800 */
[----:B------:R-:W-:-:S04]  /*2ea0*/  UIADD3 UR7, UPT, UPT, UR7, 0x10, URZ ;  /* 0x0000001007077890 */ /* 0x000fc8000fffe0ff */
[----:B------:R-:W-:Y:S01]  /*2eb0*/  UISETP.NE.AND UP4, UPT, UR7, UR8, UPT ;  /* 0x000000080700728c */ /* 0x000fe2000bf85270 */
[----:B---3--:R-:W-:-:S05]  /*2ec0*/  FFMA R14, R19, R14, R12 ;  /* 0x0000000e130e7223 */ /* 0x008fca000000000c */
[----:B------:R3:W-:Y:S03]  /*2ed0*/  STS [R11], R14 ;  /* 0x0000000e0b007388 */ /* 0x0007e60000000800 */
[----:B------:R-:W-:Y:S05]  /*2ee0*/  BRA.U UP4, `(.L_x_29) ;  /* 0xfffffff904e07547 */ /* 0x000fea000b83ffff */
[----:B------:R-:W-:-:S05]  /*2ef0*/  UMOV UR7, UR8 ;  /* 0x0000000800077c82 */ /* 0x000fca0008000000 */
.L_x_28:
[----:B------:R-:W-:-:S09]  /*2f00*/  UISETP.NE.AND UP4, UPT, UR18, URZ, UPT ;  /* 0x000000ff1200728c */ /* 0x000fd2000bf85270 */
[----:B------:R-:W-:Y:S05]  /*2f10*/  BRA.U !UP4, `(.L_x_30) ;  /* 0x000000050c707547 */ /* 0x000fea000b800000 */
[----:B------:R-:W-:Y:S02]  /*2f20*/  UISETP.GE.U32.AND UP4, UPT, UR34, 0x7, UPT ;  /* 0x000000072200788c */ /* 0x000fe4000bf86070 */
[----:B------:R-:W-:-:S07]  /*2f30*/  UISETP.NE.AND UP5, UPT, UR20, URZ, UPT ;  /* 0x000000ff1400728c */ /* 0x000fce000bfa5270 */
[----:B------:R-:W-:Y:S05]  /*2f40*/  BRA.U !UP4, `(.L_x_31) ;  /* 0x000000010c9c7547 */ /* 0x000fea000b800000 */
[----:B------:R-:W1:Y:S01]  /*2f50*/  LDC.64 R12, c[0x0][0x398] ;  /* 0x0000e600ff0c7b82 */ /* 0x000e620000000a00 */
[----:B------:R-:W-:Y:S01]  /*2f60*/  IADD3 R15, PT, PT, R9, UR7, RZ ;  /* 0x00000007090f7c10 */ /* 0x000fe2000fffe0ff */
[----:B------:R-:W4:Y:S04]  /*2f70*/  LDCU UR11, c[0x0][0x3b4] ;  /* 0x00007680ff0b77ac */ /* 0x000f280008000800 */
[----:B-1----:R-:W-:-:S05]  /*2f80*/  IMAD.WIDE R12, R15, 0x4, R12 ;  /* 0x000000040f0c7825 */ /* 0x002fca00078e020c */
[----:B--2---:R-:W2:Y:S04]  /*2f90*/  LDG.E R19, desc[UR12][R12.64] ;  /* 0x0000000c0c137981 */ /* 0x004ea8000c1e1900 */
[----:B------:R-:W5:Y:S04]  /*2fa0*/  LDG.E R21, desc[UR12][R12.64+0x4] ;  /* 0x0000040c0c157981 */ /* 0x000f68000c1e1900 */
[----:B------:R-:W5:Y:S04]  /*2fb0*/  LDG.E R23, desc[UR12][R12.64+0x8] ;  /* 0x0000080c0c177981 */ /* 0x000f68000c1e1900 */
[----:B------:R-:W5:Y:S04]  /*2fc0*/  LDG.E R25, desc[UR12][R12.64+0xc] ;  /* 0x00000c0c0c197981 */ /* 0x000f68000c1e1900 */
[----:B------:R-:W5:Y:S04]  /*2fd0*/  LDG.E R17, desc[UR12][R12.64+0x10] ;  /* 0x0000100c0c117981 */ /* 0x000f68000c1e1900 */
[----:B------:R-:W5:Y:S01]  /*2fe0*/  LDG.E R16, desc[UR12][R12.64+0x14] ;  /* 0x0000140c0c107981 */ /* 0x000f62000c1e1900 */
[----:B----4-:R-:W-:-:S03]  /*2ff0*/  UIMAD UR11, UR6, UR11, UR7 ;  /* 0x0000000b060b72a4 */ /* 0x010fc6000f8e0207 */
[----:B------:R-:W4:Y:S01]  /*3000*/  LDG.E R15, desc[UR12][R12.64+0x18] ;  /* 0x0000180c0c0f7981 */ /* 0x000f22000c1e1900 */
[----:B------:R-:W-:-:S09]  /*3010*/  ULEA UR11, UR11, UR25, 0x2 ;  /* 0x000000190b0b7291 */ /* 0x000fd2000f8e10ff */
[----:B------:R-:W2:Y:S02]  /*3020*/  LDS R18, [UR11] ;  /* 0x0000000bff127984 */ /* 0x000ea40008000800 */
[----:B--2---:R-:W-:Y:S02]  /*3030*/  FFMA R18, R19, R18, R14 ;  /* 0x0000001213127223 */ /* 0x004fe4000000000e */
[----:B---3--:R1:W2:Y:S04]  /*3040*/  LDG.E R14, desc[UR12][R12.64+0x1c] ;  /* 0x00001c0c0c0e7981 */ /* 0x0082a8000c1e1900 */
[----:B------:R-:W-:Y:S04]  /*3050*/  STS [R11], R18 ;  /* 0x000000120b007388 */ /* 0x000fe80000000800 */
[----:B------:R-:W5:Y:S02]  /*3060*/  LDS R19, [UR11+0x4] ;  /* 0x0000040bff137984 */ /* 0x000f640008000800 */
[----:B-----5:R-:W-:-:S05]  /*3070*/  FFMA R20, R21, R19, R18 ;  /* 0x0000001315147223 */ /* 0x020fca0000000012 */
[----:B------:R-:W-:Y:S04]  /*3080*/  STS [R11], R20 ;  /* 0x000000140b007388 */ /* 0x000fe80000000800 */
[----:B------:R-:W3:Y:S02]  /*3090*/  LDS R19, [UR11+0x8] ;  /* 0x0000080bff137984 */ /* 0x000ee40008000800 */
[----:B---3--:R-:W-:-:S05]  /*30a0*/  FFMA R22, R23, R19, R20 ;  /* 0x0000001317167223 */ /* 0x008fca0000000014 */
[----:B------:R-:W-:Y:S04]  /*30b0*/  STS [R11], R22 ;  /* 0x000000160b007388 */ /* 0x000fe80000000800 */
[----:B------:R-:W3:Y:S02]  /*30c0*/  LDS R19, [UR11+0xc] ;  /* 0x00000c0bff137984 */ /* 0x000ee40008000800 */
[----:B---3--:R-:W-:-:S05]  /*30d0*/  FFMA R24, R25, R19, R22 ;  /* 0x0000001319187223 */ /* 0x008fca0000000016 */
[----:B------:R-:W-:Y:S04]  /*30e0*/  STS [R11], R24 ;  /* 0x000000180b007388 */ /* 0x000fe80000000800 */
[----:B------:R-:W3:Y:S02]  /*30f0*/  LDS R18, [UR11+0x10] ;  /* 0x0000100bff127984 */ /* 0x000ee40008000800 */
[----:B---3--:R-:W-:-:S05]  /*3100*/  FFMA R17, R17, R18, R24 ;  /* 0x0000001211117223 */ /* 0x008fca0000000018 */
[----:B------:R-:W-:Y:S04]  /*3110*/  STS [R11], R17 ;  /* 0x000000110b007388 */ /* 0x000fe80000000800 */
[----:B-1----:R-:W1:Y:S02]  /*3120*/  LDS R12, [UR11+0x14] ;  /* 0x0000140bff0c7984 */ /* 0x002e640008000800 */
[----:B-1----:R-:W-:-:S05]  /*3130*/  FFMA R12, R16, R12, R17 ;  /* 0x0000000c100c7223 */ /* 0x002fca0000000011 */
[----:B------:R-:W-:Y:S04]  /*3140*/  STS [R11], R12 ;  /* 0x0000000c0b007388 */ /* 0x000fe80000000800 */
[----:B------:R-:W4:Y:S02]  /*3150*/  LDS R13, [UR11+0x18] ;  /* 0x0000180bff0d7984 */ /* 0x000f240008000800 */
[----:B----4-:R-:W-:-:S05]  /*3160*/  FFMA R13, R15, R13, R12 ;  /* 0x0000000d0f0d7223 */ /* 0x010fca000000000c */
[----:B------:R-:W-:Y:S04]  /*3170*/  STS [R11], R13 ;  /* 0x0000000d0b007388 */ /* 0x000fe80000000800 */
[----:B------:R-:W2:Y:S01]  /*3180*/  LDS R15, [UR11+0x1c] ;  /* 0x00001c0bff0f7984 */ /* 0x000ea20008000800 */
[----:B------:R-:W-:Y:S01]  /*3190*/  UIADD3 UR7, UPT, UPT, UR7, 0x8, URZ ;  /* 0x0000000807077890 */ /* 0x000fe2000fffe0ff */
[----:B--2---:R-:W-:-:S05]  /*31a0*/  FFMA R14, R14, R15, R13 ;  /* 0x0000000f0e0e7223 */ /* 0x004fca000000000d */
[----:B------:R1:W-:Y:S06]  /*31b0*/  STS [R11], R14 ;  /* 0x0000000e0b007388 */ /* 0x0003ec0000000800 */
.L_x_31:
[----:B------:R-:W-:Y:S05]  /*31c0*/  BRA.U !UP5, `(.L_x_30) ;  /* 0x000000010dc47547 */ /* 0x000fea000b800000 */
[----:B------:R-:W-:Y:S02]  /*31d0*/  UISETP.GE.U32.AND UP4, UPT, UR36, 0x3, UPT ;  /* 0x000000032400788c */ /* 0x000fe4000bf86070 */
[----:B------:R-:W-:-:S07]  /*31e0*/  UISETP.NE.AND UP5, UPT, UR19, URZ, UPT ;  /* 0x000000ff1300728c */ /* 0x000fce000bfa5270 */
[----:B------:R-:W-:Y:S05]  /*31f0*/  BRA.U !UP4, `(.L_x_32) ;  /* 0x000000010c5c7547 */ /* 0x000fea000b800000 */
[----:B------:R-:W4:Y:S01]  /*3200*/  LDC.64 R12, c[0x0][0x398] ;  /* 0x0000e600ff0c7b82 */ /* 0x000f220000000a00 */
[----:B------:R-:W-:Y:S01]  /*3210*/  IADD3 R15, PT, PT, R9, UR7, RZ ;  /* 0x00000007090f7c10 */ /* 0x000fe2000fffe0ff */
[----:B------:R-:W5:Y:S04]  /*3220*/  LDCU UR11, c[0x0][0x3b4] ;  /* 0x00007680ff0b77ac */ /* 0x000f680008000800 */
[----:B----4-:R-:W-:-:S05]  /*3230*/  IMAD.WIDE R12, R15, 0x4, R12 ;  /* 0x000000040f0c7825 */ /* 0x010fca00078e020c */
[----:B--2---:R-:W2:Y:S04]  /*3240*/  LDG.E R17, desc[UR12][R12.64] ;  /* 0x0000000c0c117981 */ /* 0x004ea8000c1e1900 */
[----:B------:R-:W4:Y:S04]  /*3250*/  LDG.E R19, desc[UR12][R12.64+0x4] ;  /* 0x0000040c0c137981 */ /* 0x000f28000c1e1900 */
[----:B------:R-:W3:Y:S04]  /*3260*/  LDG.E R21, desc[UR12][R12.64+0x8] ;  /* 0x0000080c0c157981 */ /* 0x000ee8000c1e1900 */
[----:B------:R3:W1:Y:S01]  /*3270*/  LDG.E R23, desc[UR12][R12.64+0xc] ;  /* 0x00000c0c0c177981 */ /* 0x000662000c1e1900 */
[----:B-----5:R-:W-:-:S02]  /*3280*/  UIMAD UR11, UR6, UR11, UR7 ;  /* 0x0000000b060b72a4 */ /* 0x020fc4000f8e0207 */
[----:B------:R-:W-:Y:S02]  /*3290*/  UIADD3 UR7, UPT, UPT, UR7, 0x4, URZ ;  /* 0x0000000407077890 */ /* 0x000fe4000fffe0ff */
[----:B------:R-:W-:-:S09]  /*32a0*/  ULEA UR11, UR11, UR25, 0x2 ;  /* 0x000000190b0b7291 */ /* 0x000fd2000f8e10ff */
[----:B------:R-:W2:Y:S02]  /*32b0*/  LDS R15, [UR11] ;  /* 0x0000000bff0f7984 */ /* 0x000ea40008000800 */
[----:B--2---:R-:W-:-:S05]  /*32c0*/  FFMA R16, R17, R15, R14 ;  /* 0x0000000f11107223 */ /* 0x004fca000000000e */
[----:B------:R-:W-:Y:S04]  /*32d0*/  STS [R11], R16 ;  /* 0x000000100b007388 */ /* 0x000fe80000000800 */
[----:B------:R-:W4:Y:S02]  /*32e0*/  LDS R15, [UR11+0x4] ;  /* 0x0000040bff0f7984 */ /* 0x000f240008000800 */
[----:B----4-:R-:W-:-:S05]  /*32f0*/  FFMA R18, R19, R15, R16 ;  /* 0x0000000f13127223 */ /* 0x010fca0000000010 */
[----:B------:R-:W-:Y:S04]  /*3300*/  STS [R11], R18 ;  /* 0x000000120b007388 */ /* 0x000fe80000000800 */
[----:B------:R-:W3:Y:S02]  /*3310*/  LDS R15, [UR11+0x8] ;  /* 0x0000080bff0f7984 */ /* 0x000ee40008000800 */
[----:B---3--:R-:W-:-:S05]  /*3320*/  FFMA R12, R21, R15, R18 ;  /* 0x0000000f150c7223 */ /* 0x008fca0000000012 */
[----:B------:R-:W-:Y:S04]  /*3330*/  STS [R11], R12 ;  /* 0x0000000c0b007388 */ /* 0x000fe80000000800 */
[----:B------:R-:W1:Y:S02]  /*3340*/  LDS R13, [UR11+0xc] ;  /* 0x00000c0bff0d7984 */ /* 0x000e640008000800 */
[----:B-1----:R-:W-:-:S05]  /*3350*/  FFMA R14, R23, R13, R12 ;  /* 0x0000000d170e7223 */ /* 0x002fca000000000c */
[----:B------:R4:W-:Y:S02]  /*3360*/  STS [R11], R14 ;  /* 0x0000000e0b007388 */ /* 0x0009e40000000800 */
.L_x_32:
[----:B------:R-:W-:Y:S05]  /*3370*/  BRA.U !UP5, `(.L_x_30) ;  /* 0x000000010d587547 */ /* 0x000fea000b800000 */
[----:B------:R-:W5:Y:S01]  /*3380*/  LDC.64 R12, c[0x0][0x398] ;  /* 0x0000e600ff0c7b82 */ /* 0x000f620000000a00 */
[----:B------:R-:W-:Y:S01]  /*3390*/  IADD3 R15, PT, PT, R9, UR7, RZ ;  /* 0x00000007090f7c10 */ /* 0x000fe2000fffe0ff */
[----:B------:R-:W0:Y:S04]  /*33a0*/  LDCU UR11, c[0x0][0x3b4] ;  /* 0x00007680ff0b77ac */ /* 0x000e280008000800 */
[----:B-----5:R-:W-:-:S05]  /*33b0*/  IMAD.WIDE R12, R15, 0x4, R12 ;  /* 0x000000040f0c7825 */ /* 0x020fca00078e020c */
[----:B------:R-:W1:Y:S01]  /*33c0*/  LDG.E R15, desc[UR12][R12.64] ;  /* 0x0000000c0c0f7981 */ /* 0x000e62000c1e1900 */
[----:B0-----:R-:W-:Y:S02]  /*33d0*/  UIMAD UR7, UR6, UR11, UR7 ;  /* 0x0000000b060772a4 */ /* 0x001fe4000f8e0207 */
[----:B------:R-:W-:Y:S02]  /*33e0*/  UISETP.NE.AND UP4, UPT, UR19, 0x1, UPT ;  /* 0x000000011300788c */ /* 0x000fe4000bf85270 */
[----:B------:R-:W-:-:S09]  /*33f0*/  ULEA UR7, UR7, UR25, 0x2 ;  /* 0x0000001907077291 */ /* 0x000fd2000f8e10ff */
[----:B--2---:R-:W1:Y:S02]  /*3400*/  LDS R16, [UR7] ;  /* 0x00000007ff107984 */ /* 0x004e640008000800 */
[----:B-1-34-:R-:W-:-:S05]  /*3410*/  FFMA R14, R15, R16, R14 ;  /* 0x000000100f0e7223 */ /* 0x01afca000000000e */
[----:B------:R0:W-:Y:S01]  /*3420*/  STS [R11], R14 ;  /* 0x0000000e0b007388 */ /* 0x0001e20000000800 */
[----:B------:R-:W-:Y:S05]  /*3430*/  BRA.U !UP4, `(.L_x_30) ;  /* 0x000000010c287547 */ /* 0x000fea000b800000 */
[----:B------:R-:W0:Y:S01]  /*3440*/  LDG.E R15, desc[UR12][R12.64+0x4] ;  /* 0x0000040c0c0f7981 */ /* 0x000e22000c1e1900 */
[----:B------:R-:W-:-:S03]  /*3450*/  UISETP.NE.AND UP4, UPT, UR19, 0x2, UPT ;  /* 0x000000021300788c */ /* 0x000fc6000bf85270 */
[----:B------:R-:W0:Y:S03]  /*3460*/  LDS R16, [UR7+0x4] ;  /* 0x00000407ff107984 */ /* 0x000e260008000800 */
[----:B------:R-:W-:-:S13]  /*3470*/  PLOP3.LUT P0, PT, PT, PT, UP4, 0x80, 0x8 ;  /* 0x000000000008781c */ /* 0x000fda0003f0f048 */
[----:B------:R-:W2:Y:S01]  /*3480*/  @P0 LDG.E R17, desc[UR12][R12.64+0x8] ;  /* 0x0000080c0c110981 */ /* 0x000ea2000c1e1900 */
[----:B0-----:R-:W-:-:S05]  /*3490*/  FFMA R14, R15, R16, R14 ;  /* 0x000000100f0e7223 */ /* 0x001fca000000000e */
[----:B------:R-:W-:Y:S04]  /*34a0*/  STS [R11], R14 ;  /* 0x0000000e0b007388 */ /* 0x000fe80000000800 */
[----:B------:R-:W2:Y:S02]  /*34b0*/  @P0 LDS R15, [UR7+0x8] ;  /* 0x00000807ff0f0984 */ /* 0x000ea40008000800 */
[----:B--2---:R-:W-:-:S05]  /*34c0*/  @P0 FFMA R14, R17, R15, R14 ;  /* 0x0000000f110e0223 */ /* 0x004fca000000000e */
[----:B------:R0:W-:Y:S02]  /*34d0*/  @P0 STS [R11], R14 ;  /* 0x0000000e0b000388 */ /* 0x0001e40000000800 */
.L_x_30:
[----:B------:R-:W-:Y:S01]  /*34e0*/  LEA R0, R0, UR23, 0x2 ;  /* 0x0000001700007c11 */ /* 0x000fe2000f8e10ff */
[----:B------:R-:W5:Y:S01]  /*34f0*/  MUFU.RCP R12, R3 ;  /* 0x00000003000c7308 */ /* 0x000f620000001000 */
[----:B------:R-:W-:Y:S04]  /*3500*/  BSSY.RECONVERGENT B2, `(.L_x_33) ;  /* 0x000000c000027945 */ /* 0x000fe80003800200 */
[----:B------:R-:W1:Y:S01]  /*3510*/  LDS R0, [R0] ;  /* 0x0000000000007984 */ /* 0x000e620000000800 */
[----:B-----5:R-:W-:-:S04]  /*3520*/  FFMA R13, -R3, R12, 1 ;  /* 0x3f800000030d7423 */ /* 0x020fc8000000010c */
[----:B------:R-:W-:Y:S01]  /*3530*/  FFMA R13, R12, R13, R12 ;  /* 0x0000000d0c0d7223 */ /* 0x000fe2000000000c */
[----:B-1----:R-:W1:Y:S03]  /*3540*/  FCHK P0, R0, R3 ;  /* 0x0000000300007302 */ /* 0x002e660000000000 */
[----:B------:R-:W-:-:S04]  /*3550*/  FFMA R12, R0, R13, RZ ;  /* 0x0000000d000c7223 */ /* 0x000fc800000000ff */
[----:B------:R-:W-:-:S04]  /*3560*/  FFMA R15, -R3, R12, R0 ;  /* 0x0000000c030f7223 */ /* 0x000fc80000000100 */
[----:B------:R-:W-:Y:S01]  /*3570*/  FFMA R13, R13, R15, R12 ;  /* 0x0000000f0d0d7223 */ /* 0x000fe2000000000c */
[----:B-1----:R-:W-:Y:S06]  /*3580*/  @!P0 BRA `(.L_x_34) ;  /* 0x00000000000c8947 */ /* 0x002fec0003800000 */
[----:B--2---:R-:W-:-:S07]  /*3590*/  MOV R16, 0x35b0 ;  /* 0x000035b000107802 */ /* 0x004fce0000000f00 */
[----:B0--34-:R-:W-:Y:S05]  /*35a0*/  CALL.REL.NOINC `($__internal_0_$__cuda_sm3x_div_rn_noftz_f32_slowpath) ;  /* 0x0000003400507944 */ /* 0x019fea0003c00000 */
[----:B------:R-:W-:-:S07]  /*35b0*/  MOV R13, R0 ;  /* 0x00000000000d7202 */ /* 0x000fce0000000f00 */
.L_x_34:
[----:B------:R-:W-:Y:S05]  /*35c0*/  BSYNC.RECONVERGENT B2 ;  /* 0x0000000000027941 */ /* 0x000fea0003800200 */
.L_x_33:
[----:B------:R-:W1:Y:S01]  /*35d0*/  LDCU UR7, c[0x0][0x3c0] ;  /* 0x00007800ff0777ac */ /* 0x000e620008000800 */
[----:B0--34-:R-:W-:Y:S01]  /*35e0*/  FMUL R14, R13, R14 ;  /* 0x0000000e0d0e7220 */ /* 0x019fe20000400000 */
[----:B------:R-:W-:-:S04]  /*35f0*/  UIADD3 UR6, UPT, UPT, UR6, 0x1, URZ ;  /* 0x0000000106067890 */ /* 0x000fc8000fffe0ff */
[----:B------:R0:W-:Y:S01]  /*3600*/  STS [R11], R14 ;  /* 0x0000000e0b007388 */ /* 0x0001e20000000800 */
[----:B-1----:R-:W-:-:S09]  /*3610*/  UISETP.NE.AND UP4, UPT, UR6, UR7, UPT ;  /* 0x000000070600728c */ /* 0x002fd2000bf85270 */
[----:B0-----:R-:W-:Y:S05]  /*3620*/  BRA.U !UP4, `(.L_x_26) ;  /* 0x000000110c907547 */ /* 0x001fea000b800000 */
[----:B------:R-:W-:Y:S05]  /*3630*/  BRA `(.L_x_35) ;  /* 0xfffffff000e07947 */ /* 0x000fea000383ffff */
.L_x_27:
[----:B------:R-:W-:Y:S01]  /*3640*/  UISETP.GE.U32.AND UP4, UPT, UR33, 0x7, UPT ;  /* 0x000000072100788c */ /* 0x000fe2000bf86070 */
[----:B------:R-:W-:-:S08]  /*3650*/  HFMA2 R11, -RZ, RZ, 0, 0 ;  /* 0x00000000ff0b7431 */ /* 0x000fd000000001ff */
[----:B------:R-:W-:Y:S05]  /*3660*/  BRA.U !UP4, `(.L_x_36) ;  /* 0x000000090c447547 */ /* 0x000fea000b800000 */
[----:B------:R-:W1:Y:S01]  /*3670*/  LDC R15, c[0x0][0x3c0] ;  /* 0x0000f000ff0f7b82 */ /* 0x000e620000000800 */
[----:B------:R-:W-:-:S05]  /*3680*/  UMOV UR6, URZ ;  /* 0x000000ff00067c82 */ /* 0x000fca0008000000 */
.L_x_53:
[----:B01----:R-:W-:Y:S01]  /*3690*/  IMAD R14, R2, R15, UR6 ;  /* 0x00000006020e7e24 */ /* 0x003fe2000f8e020f */
[----:B---3--:R-:W0:Y:S01]  /*36a0*/  MUFU.RCP R0, R3 ;  /* 0x0000000300007308 */ /* 0x008e220000001000 */
[----:B------:R-:W-:Y:S01]  /*36b0*/  UIADD3 UR6, UPT, UPT, UR6, 0x8, URZ ;  /* 0x0000000806067890 */ /* 0x000fe2000fffe0ff */
[----:B------:R-:W-:Y:S02]  /*36c0*/  BSSY.RECONVERGENT B2, `(.L_x_37) ;  /* 0x0000010000027945 */ /* 0x000fe40003800200 */
[C---:B------:R-:W-:Y:S01]  /*36d0*/  LEA R11, R14.reuse, UR37, 0x2 ;  /* 0x000000250e0b7c11 */ /* 0x040fe2000f8e10ff */
[----:B------:R-:W-:Y:S01]  /*36e0*/  UISETP.NE.AND UP4, UPT, UR6, UR10, UPT ;  /* 0x0000000a0600728c */ /* 0x000fe2000bf85270 */
[----:B------:R-:W-:-:S03]  /*36f0*/  LEA R14, R14, UR23, 0x2 ;  /* 0x000000170e0e7c11 */ /* 0x000fc6000f8e10ff */
[----:B------:R-:W-:Y:S04]  /*3700*/  STS [R11], RZ ;  /* 0x000000ff0b007388 */ /* 0x000fe80000000800 */
[----:B--2---:R-:W1:Y:S01]  /*3710*/  LDS R16, [R14] ;  /* 0x000000000e107984 */ /* 0x004e620000000800 */
[----:B0-----:R-:W-:-:S04]  /*3720*/  FFMA R13, -R3, R0, 1 ;  /* 0x3f800000030d7423 */ /* 0x001fc80000000100 */
[----:B------:R-:W-:Y:S01]  /*3730*/  FFMA R0, R0, R13, R0 ;  /* 0x0000000d00007223 */ /* 0x000fe20000000000 */
[----:B-1----:R-:W0:Y:S03]  /*3740*/  FCHK P0, R16, R3 ;  /* 0x0000000310007302 */ /* 0x002e260000000000 */
[----:B------:R-:W-:-:S04]  /*3750*/  FFMA R12, R0, R16, RZ ;  /* 0x00000010000c7223 */ /* 0x000fc800000000ff */
[----:B------:R-:W-:-:S04]  /*3760*/  FFMA R13, -R3, R12, R16 ;  /* 0x0000000c030d7223 */ /* 0x000fc80000000110 */
[----:B------:R-:W-:Y:S01]  /*3770*/  FFMA R0, R0, R13, R12 ;  /* 0x0000000d00007223 */ /* 0x000fe2000000000c */
[----:B0-----:R-:W-:Y:S06]  /*3780*/  @!P0 BRA `(.L_x_38) ;  /* 0x00000000000c8947 */ /* 0x001fec0003800000 */
[----:B------:R-:W-:Y:S02]  /*3790*/  MOV R0, R16 ;  /* 0x0000001000007202 */ /* 0x000fe40000000f00 */
[----:B------:R-:W-:-:S07]  /*37a0*/  MOV R16, 0x37c0 ;  /* 0x000037c000107802 */ /* 0x000fce0000000f00 */
[----:B------:R-:W-:Y:S05]  /*37b0*/  CALL.REL.NOINC `($__internal_0_$__cuda_sm3x_div_rn_noftz_f32_slowpath) ;  /* 0x0000003000cc7944 */ /* 0x000fea0003c00000 */
.L_x_38:
[----:B------:R-:W-:Y:S05]  /*37c0*/  BSYNC.RECONVERGENT B2 ;  /* 0x0000000000027941 */ /* 0x000fea0003800200 */
.L_x_37:
[----:B------:R-:W-:Y:S01]  /*37d0*/  FMUL R12, RZ, R0 ;  /* 0x00000000ff0c7220 */ /* 0x000fe20000400000 */
[----:B------:R-:W-:Y:S01]  /*37e0*/  STS [R11+0x4], RZ ;  /* 0x000004ff0b007388 */ /* 0x000fe20000000800 */
[----:B------:R-:W0:Y:S01]  /*37f0*/  MUFU.RCP R0, R3 ;  /* 0x0000000300007308 */ /* 0x000e220000001000 */
[----:B------:R-:W-:Y:S02]  /*3800*/  BSSY.RECONVERGENT B2, `(.L_x_39) ;  /* 0x000000d000027945 */ /* 0x000fe40003800200 */
[----:B------:R-:W-:Y:S04]  /*3810*/  STS [R11], R12 ;  /* 0x0000000c0b007388 */ /* 0x000fe80000000800 */
[----:B------:R-:W1:Y:S01]  /*3820*/  LDS R18, [R14+0x4] ;  /* 0x000004000e127984 */ /* 0x000e620000000800 */
        /* <DEDUP_REMOVED lines=10> */
.L_x_40:
[----:B------:R-:W-:Y:S05]  /*38d0*/  BSYNC.RECONVERGENT B2 ;  /* 0x0000000000027941 */ /* 0x000fea0003800200 */
.L_x_39:
[----:B------:R-:W-:Y:S01]  /*38e0*/  FMUL R12, RZ, R0 ;  /* 0x00000000ff0c7220 */ /* 0x000fe20000400000 */
[----:B------:R-:W-:Y:S01]  /*38f0*/  STS [R11+0x8], RZ ;  /* 0x000008ff0b007388 */ /* 0x000fe20000000800 */
[----:B------:R-:W0:Y:S01]  /*3900*/  MUFU.RCP R0, R3 ;  /* 0x0000000300007308 */ /* 0x000e220000001000 */
[----:B------:R-:W-:Y:S02]  /*3910*/  BSSY.RECONVERGENT B2, `(.L_x_41) ;  /* 0x000000d000027945 */ /* 0x000fe40003800200 */
[----:B------:R-:W-:Y:S04]  /*3920*/  STS [R11+0x4], R12 ;  /* 0x0000040c0b007388 */ /* 0x000fe80000000800 */
        /* <DEDUP_REMOVED lines=11> */
.L_x_42:
[----:B------:R-:W-:Y:S05]  /*39e0*/  BSYNC.RECONVERGENT B2 ;  /* 0x0000000000027941 */ /* 0x000fea0003800200 */
.L_x_41:
        /* <DEDUP_REMOVED lines=16> */
.L_x_44:
[----:B------:R-:W-:Y:S05]  /*3af0*/  BSYNC.RECONVERGENT B2 ;  /* 0x0000000000027941 */ /* 0x000fea0003800200 */
.L_x_43:
        /* <DEDUP_REMOVED lines=16> */
.L_x_46:
[----:B------:R-:W-:Y:S05]  /*3c00*/  BSYNC.RECONVERGENT B2 ;  /* 0x0000000000027941 */ /* 0x000fea0003800200 */
.L_x_45:
        /* <DEDUP_REMOVED lines=16> */
.L_x_48:
[----:B------:R-:W-:Y:S05]  /*3d10*/  BSYNC.RECONVERGENT B2 ;  /* 0x0000000000027941 */ /* 0x000fea0003800200 */
.L_x_47:
        /* <DEDUP_REMOVED lines=16> */
.L_x_50:
[----:B------:R-:W-:Y:S05]  /*3e20*/  BSYNC.RECONVERGENT B2 ;  /* 0x0000000000027941 */ /* 0x000fea0003800200 */
.L_x_49:
        /* <DEDUP_REMOVED lines=16> */
.L_x_52:
[----:B------:R-:W-:Y:S05]  /*3f30*/  BSYNC.RECONVERGENT B2 ;  /* 0x0000000000027941 */ /* 0x000fea0003800200 */
.L_x_51:
[----:B------:R-:W-:-:S05]  /*3f40*/  FMUL R0, RZ, R0 ;  /* 0x00000000ff007220 */ /* 0x000fca0000400000 */
[----:B------:R3:W-:Y:S01]  /*3f50*/  STS [R11+0x1c], R0 ;  /* 0x00001c000b007388 */ /* 0x0007e20000000800 */
[----:B------:R-:W-:Y:S05]  /*3f60*/  BRA.U UP4, `(.L_x_53) ;  /* 0xfffffff504c87547 */ /* 0x000fea000b83ffff */
[----:B---3--:R-:W-:-:S07]  /*3f70*/  MOV R11, UR10 ;  /* 0x0000000a000b7c02 */ /* 0x008fce0008000f00 */
.L_x_36:
[----:B------:R-:W-:-:S09]  /*3f80*/  UISETP.NE.AND UP4, UPT, UR32, URZ, UPT ;  /* 0x000000ff2000728c */ /* 0x000fd2000bf85270 */
[----:B------:R-:W-:Y:S05]  /*3f90*/  BRA.U !UP4, `(.L_x_26) ;  /* 0x000000090c347547 */ /* 0x000fea000b800000 */
[----:B------:R-:W-:-:S09]  /*3fa0*/  UISETP.GE.U32.AND UP4, UPT, UR27, 0x3, UPT ;  /* 0x000000031b00788c */ /* 0x000fd2000bf86070 */
[----:B------:R-:W-:Y:S05]  /*3fb0*/  BRA.U !UP4, `(.L_x_54) ;  /* 0x000000050c247547 */ /* 0x000fea000b800000 */
[----:B------:R-:W1:Y:S01]  /*3fc0*/  LDCU UR6, c[0x0][0x3c0] ;  /* 0x00007800ff0677ac */ /* 0x000e620008000800 */
[----:B------:R-:W3:Y:S01]  /*3fd0*/  MUFU.RCP R0, R3 ;  /* 0x0000000300007308 */ /* 0x000ee20000001000 */
[----:B------:R-:W-:Y:S01]  /*3fe0*/  BSSY.RECONVERGENT B2, `(.L_x_55) ;  /* 0x0000010000027945 */ /* 0x000fe20003800200 */
[----:B-1----:R-:W-:Y:S02]  /*3ff0*/  IMAD R15, R2, UR6, R11 ;  /* 0x00000006020f7c24 */ /* 0x002fe4000f8e020b */
[----:B---3--:R-:W-:-:S03]  /*4000*/  FFMA R13, -R3, R0, 1 ;  /* 0x3f800000030d7423 */ /* 0x008fc60000000100 */
[C---:B0-----:R-:W-:Y:S01]  /*4010*/  LEA R14, R15.reuse, UR37, 0x2 ;  /* 0x000000250f0e7c11 */ /* 0x041fe2000f8e10ff */
[----:B------:R-:W-:Y:S01]  /*4020*/  FFMA R0, R0, R13, R0 ;  /* 0x0000000d00007223 */ /* 0x000fe20000000000 */
[----:B------:R-:W-:-:S03]  /*4030*/  LEA R15, R15, UR23, 0x2 ;  /* 0x000000170f0f7c11 */ /* 0x000fc6000f8e10ff */
[----:B------:R-:W-:Y:S04]  /*4040*/  STS [R14], RZ ;  /* 0x000000ff0e007388 */ /* 0x000fe80000000800 */
[----:B--2---:R-:W0:Y:S02]  /*4050*/  LDS R16, [R15] ;  /* 0x000000000f107984 */ /* 0x004e240000000800 */
[----:B0-----:R-:W0:Y:S01]  /*4060*/  FCHK P0, R16, R3 ;  /* 0x0000000310007302 */ /* 0x001e220000000000 */
[----:B------:R-:W-:-:S04]  /*4070*/  FFMA R12, R0, R16, RZ ;  /* 0x00000010000c7223 */ /* 0x000fc800000000ff */
[----:B------:R-:W-:-:S04]  /*4080*/  FFMA R13, -R3, R12, R16 ;  /* 0x0000000c030d7223 */ /* 0x000fc80000000110 */
[----:B------:R-:W-:Y:S01]  /*4090*/  FFMA R0, R0, R13, R12 ;  /* 0x0000000d00007223 */ /* 0x000fe2000000000c */
[----:B0-----:R-:W-:Y:S06]  /*40a0*/  @!P0 BRA `(.L_x_56) ;  /* 0x00000000000c8947 */ /* 0x001fec0003800000 */
[----:B------:R-:W-:Y:S02]  /*40b0*/  MOV R0, R16 ;  /* 0x0000001000007202 */ /* 0x000fe40000000f00 */
[----:B------:R-:W-:-:S07]  /*40c0*/  MOV R16, 0x40e0 ;  /* 0x000040e000107802 */ /* 0x000fce0000000f00 */
[----:B------:R-:W-:Y:S05]  /*40d0*/  CALL.REL.NOINC `($__internal_0_$__cuda_sm3x_div_rn_noftz_f32_slowpath) ;  /* 0x0000002800847944 */ /* 0x000fea0003c00000 */
.L_x_56:
[----:B------:R-:W-:Y:S05]  /*40e0*/  BSYNC.RECONVERGENT B2 ;  /* 0x0000000000027941 */ /* 0x000fea0003800200 */
.L_x_55:
        /* <DEDUP_REMOVED lines=16> */
.L_x_58:
[----:B------:R-:W-:Y:S05]  /*41f0*/  BSYNC.RECONVERGENT B2 ;  /* 0x0000000000027941 */ /* 0x000fea0003800200 */
.L_x_57:
        /* <DEDUP_REMOVED lines=16> */
.L_x_60:
[----:B------:R-:W-:Y:S05]  /*4300*/  BSYNC.RECONVERGENT B2 ;  /* 0x0000000000027941 */ /* 0x000fea0003800200 */
.L_x_59:
        /* <DEDUP_REMOVED lines=16> */
.L_x_62:
[----:B------:R-:W-:Y:S05]  /*4410*/  BSYNC.RECONVERGENT B2 ;  /* 0x0000000000027941 */ /* 0x000fea0003800200 */
.L_x_61:
[----:B------:R-:W-:Y:S01]  /*4420*/  FMUL R13, RZ, R0 ;  /* 0x00000000ff0d7220 */ /* 0x000fe20000400000 */
[----:B------:R-:W-:-:S04]  /*4430*/  IADD3 R11, PT, PT, R11, 0x4, RZ ;  /* 0x000000040b0b7810 */ /* 0x000fc80007ffe0ff */
[----:B------:R1:W-:Y:S03]  /*4440*/  STS [R14+0xc], R13 ;  /* 0x00000c0d0e007388 */ /* 0x0003e60000000800 */
.L_x_54:
[----:B------:R-:W-:-:S09]  /*4450*/  UISETP.NE.AND UP4, UPT, UR31, URZ, UPT ;  /* 0x000000ff1f00728c */ /* 0x000fd2000bf85270 */
[----:B------:R-:W-:Y:S05]  /*4460*/  BRA.U !UP4, `(.L_x_26) ;  /* 0x000000050c007547 */ /* 0x000fea000b800000 */
[----:B------:R-:W-:-:S09]  /*4470*/  UISETP.NE.AND UP4, UPT, UR26, URZ, UPT ;  /* 0x000000ff1a00728c */ /* 0x000fd2000bf85270 */
[----:B------:R-:W-:Y:S05]  /*4480*/  BRA.U !UP4, `(.L_x_63) ;  /* 0x000000010c9c7547 */ /* 0x000fea000b800000 */
[----:B------:R-:W3:Y:S01]  /*4490*/  LDCU UR6, c[0x0][0x3c0] ;  /* 0x00007800ff0677ac */ /* 0x000ee20008000800 */
[----:B------:R-:W1:Y:S01]  /*44a0*/  MUFU.RCP R0, R3 ;  /* 0x0000000300007308 */ /* 0x000e620000001000 */
[----:B------:R-:W-:Y:S01]  /*44b0*/  BSSY.RECONVERGENT B2, `(.L_x_64) ;  /* 0x0000010000027945 */ /* 0x000fe20003800200 */
[----:B---3--:R-:W-:Y:S02]  /*44c0*/  IMAD R15, R2, UR6, R11 ;  /* 0x00000006020f7c24 */ /* 0x008fe4000f8e020b */
[----:B-1----:R-:W-:-:S03]  /*44d0*/  FFMA R13, -R3, R0, 1 ;  /* 0x3f800000030d7423 */ /* 0x002fc60000000100 */
        /* <DEDUP_REMOVED lines=13> */
.L_x_65:
[----:B------:R-:W-:Y:S05]  /*45b0*/  BSYNC.RECONVERGENT B2 ;  /* 0x0000000000027941 */ /* 0x000fea0003800200 */
.L_x_64:
        /* <DEDUP_REMOVED lines=16> */
.L_x_67:
[----:B------:R-:W-:Y:S05]  /*46c0*/  BSYNC.RECONVERGENT B2 ;  /* 0x0000000000027941 */ /* 0x000fea0003800200 */
.L_x_66:
[----:B------:R-:W-:Y:S01]  /*46d0*/  FMUL R13, RZ, R0 ;  /* 0x00000000ff0d7220 */ /* 0x000fe20000400000 */
[----:B------:R-:W-:-:S04]  /*46e0*/  IADD3 R11, PT, PT, R11, 0x2, RZ ;  /* 0x000000020b0b7810 */ /* 0x000fc80007ffe0ff */
[----:B------:R3:W-:Y:S03]  /*46f0*/  STS [R14+0x4], R13 ;  /* 0x0000040d0e007388 */ /* 0x0007e60000000800 */
.L_x_63:
[----:B------:R-:W-:-:S09]  /*4700*/  UISETP.NE.AND UP4, UPT, UR29, URZ, UPT ;  /* 0x000000ff1d00728c */ /* 0x000fd2000bf85270 */
[----:B------:R-:W-:Y:S05]  /*4710*/  BRA.U !UP4, `(.L_x_26) ;  /* 0x000000010c547547 */ /* 0x000fea000b800000 */
[----:B------:R-:W4:Y:S01]  /*4720*/  LDCU UR6, c[0x0][0x3c0] ;  /* 0x00007800ff0677ac */ /* 0x000f220008000800 */
[----:B------:R-:W-:Y:S01]  /*4730*/  BSSY.RECONVERGENT B2, `(.L_x_68) ;  /* 0x0000011000027945 */ /* 0x000fe20003800200 */
[----:B----4-:R-:W-:-:S05]  /*4740*/  IMAD R0, R2, UR6, R11 ;  /* 0x0000000602007c24 */ /* 0x010fca000f8e020b */
[C---:B------:R-:W-:Y:S02]  /*4750*/  LEA R11, R0.reuse, UR37, 0x2 ;  /* 0x00000025000b7c11 */ /* 0x040fe4000f8e10ff */
[----:B------:R-:W-:Y:S02]  /*4760*/  LEA R12, R0, UR23, 0x2 ;  /* 0x00000017000c7c11 */ /* 0x000fe4000f8e10ff */
[----:B------:R-:W1:Y:S01]  /*4770*/  MUFU.RCP R0, R3 ;  /* 0x0000000300007308 */ /* 0x000e620000001000 */
[----:B------:R-:W-:Y:S04]  /*4780*/  STS [R11], RZ ;  /* 0x000000ff0b007388 */ /* 0x000fe80000000800 */
[----:B------:R-:W4:Y:S01]  /*4790*/  LDS R12, [R12] ;  /* 0x000000000c0c7984 */ /* 0x000f220000000800 */
[----:B-1-3--:R-:W-:-:S04]  /*47a0*/  FFMA R13, -R3, R0, 1 ;  /* 0x3f800000030d7423 */ /* 0x00afc80000000100 */
[----:B------:R-:W-:Y:S01]  /*47b0*/  FFMA R0, R0, R13, R0 ;  /* 0x0000000d00007223 */ /* 0x000fe20000000000 */
[----:B----4-:R-:W1:Y:S03]  /*47c0*/  FCHK P0, R12, R3 ;  /* 0x000000030c007302 */ /* 0x010e660000000000 */
[----:B------:R-:W-:-:S04]  /*47d0*/  FFMA R13, R0, R12, RZ ;  /* 0x0000000c000d7223 */ /* 0x000fc800000000ff */
[----:B0-----:R-:W-:-:S04]  /*47e0*/  FFMA R14, -R3, R13, R12 ;  /* 0x0000000d030e7223 */ /* 0x001fc8000000010c */
[----:B------:R-:W-:Y:S01]  /*47f0*/  FFMA R0, R0, R14, R13 ;  /* 0x0000000e00007223 */ /* 0x000fe2000000000d */
[----:B-1----:R-:W-:Y:S06]  /*4800*/  @!P0 BRA `(.L_x_69) ;  /* 0x00000000000c8947 */ /* 0x002fec0003800000 */
[----:B------:R-:W-:Y:S02]  /*4810*/  MOV R0, R12 ;  /* 0x0000000c00007202 */ /* 0x000fe40000000f00 */
[----:B--2---:R-:W-:-:S07]  /*4820*/  MOV R16, 0x4840 ;  /* 0x0000484000107802 */ /* 0x004fce0000000f00 */
[----:B------:R-:W-:Y:S05]  /*4830*/  CALL.REL.NOINC `($__internal_0_$__cuda_sm3x_div_rn_noftz_f32_slowpath) ;  /* 0x0000002000ac7944 */ /* 0x000fea0003c00000 */
.L_x_69:
[----:B------:R-:W-:Y:S05]  /*4840*/  BSYNC.RECONVERGENT B2 ;  /* 0x0000000000027941 */ /* 0x000fea0003800200 */
.L_x_68:
[----:B------:R-:W-:-:S05]  /*4850*/  FMUL R0, RZ, R0 ;  /* 0x00000000ff007220 */ /* 0x000fca0000400000 */
[----:B------:R4:W-:Y:S02]  /*4860*/  STS [R11], R0 ;  /* 0x000000000b007388 */ /* 0x0009e40000000800 */
.L_x_26:
[----:B------:R-:W-:Y:S06]  /*4870*/  BAR.SYNC.DEFER_BLOCKING 0x0 ;  /* 0x0000000000007b1d */ /* 0x000fec0000010000 */
[----:B------:R-:W-:Y:S05]  /*4880*/  BRA.U !UP0, `(.L_x_70) ;  /* 0x0000000d08d47547 */ /* 0x000fea000b800000 */
[----:B------:R-:W-:Y:S05]  /*4890*/  BRA.U !UP3, `(.L_x_71) ;  /* 0x000000050bcc7547 */ /* 0x000fea000b800000 */
[----:B------:R-:W-:-:S05]  /*48a0*/  UMOV UR6, URZ ;  /* 0x000000ff00067c82 */ /* 0x000fca0008000000 */
.L_x_77:
[----:B------:R-:W-:Y:S01]  /*48b0*/  UISETP.GE.U32.AND UP4, UPT, UR33, 0x7, UPT ;  /* 0x000000072100788c */ /* 0x000fe2000bf86070 */
[----:B-1--45:R-:W-:Y:S01]  /*48c0*/  HFMA2 R11, -RZ, RZ, 0, 0 ;  /* 0x00000000ff0b7431 */ /* 0x032fe200000001ff */
[----:B------:R-:W-:-:S07]  /*48d0*/  MOV R3, RZ ;  /* 0x000000ff00037202 */ /* 0x000fce0000000f00 */
[----:B------:R-:W-:Y:S05]  /*48e0*/  BRA.U !UP4, `(.L_x_72) ;  /* 0x000000010cac7547 */ /* 0x000fea000b800000 */
[----:B------:R-:W4:Y:S01]  /*48f0*/  LDC R0, c[0x0][0x3b4] ;  /* 0x0000ed00ff007b82 */ /* 0x000f220000000800 */
[----:B------:R-:W-:Y:S01]  /*4900*/  MOV R11, RZ ;  /* 0x000000ff000b7202 */ /* 0x000fe20000000f00 */
[----:B------:R-:W0:Y:S01]  /*4910*/  LDCU UR7, c[0x0][0x3c0] ;  /* 0x00007800ff0777ac */ /* 0x000e220008000800 */
[----:B------:R-:W-:-:S07]  /*4920*/  MOV R3, RZ ;  /* 0x000000ff00037202 */ /* 0x000fce0000000f00 */
.L_x_73:
[----:B0-----:R-:W-:Y:S02]  /*4930*/  IMAD R12, R2, UR7, R3 ;  /* 0x00000007020c7c24 */ /* 0x001fe4000f8e0203 */
[C---:B-1-34-:R-:W-:Y:S01]  /*4940*/  IMAD R13, R3.reuse, R0, UR6 ;  /* 0x00000006030d7e24 */ /* 0x05afe2000f8e0200 */
[----:B------:R-:W-:Y:S02]  /*4950*/  IADD3 R3, PT, PT, R3, 0x8, RZ ;  /* 0x0000000803037810 */ /* 0x000fe40007ffe0ff */
[----:B------:R-:W-:Y:S02]  /*4960*/  LEA R12, R12, UR37, 0x2 ;  /* 0x000000250c0c7c11 */ /* 0x000fe4000f8e10ff */
[----:B------:R-:W-:Y:S02]  /*4970*/  LEA R15, R13, UR28, 0x2 ;  /* 0x0000001c0d0f7c11 */ /* 0x000fe4000f8e10ff */
[----:B------:R-:W-:Y:S01]  /*4980*/  ISETP.NE.AND P0, PT, R3, UR10, PT ;  /* 0x0000000a03007c0c */ /* 0x000fe2000bf05270 */
[----:B------:R-:W-:Y:S01]  /*4990*/  LDS R22, [R12] ;  /* 0x000000000c167984 */ /* 0x000fe20000000800 */
[----:B------:R-:W-:-:S03]  /*49a0*/  LEA R23, R0, R15, 0x2 ;  /* 0x0000000f00177211 */ /* 0x000fc600078e10ff */
[----:B------:R-:W0:Y:S01]  /*49b0*/  LDS R21, [R15] ;  /* 0x000000000f157984 */ /* 0x000e220000000800 */
[----:B--2---:R-:W-:-:S03]  /*49c0*/  LEA R19, R0, R23, 0x2 ;  /* 0x0000001700137211 */ /* 0x004fc600078e10ff */
[----:B------:R-:W-:Y:S01]  /*49d0*/  LDS R13, [R12+0x4] ;  /* 0x000004000c0d7984 */ /* 0x000fe20000000800 */
[----:B------:R-:W-:-:S03]  /*49e0*/  LEA R17, R0, R19, 0x2 ;  /* 0x0000001300117211 */ /* 0x000fc600078e10ff */
[----:B------:R-:W1:Y:S01]  /*49f0*/  LDS R20, [R23] ;  /* 0x0000000017147984 */ /* 0x000e620000000800 */
[----:B------:R-:W-:-:S03]  /*4a00*/  LEA R25, R0, R17, 0x2 ;  /* 0x0000001100197211 */ /* 0x000fc600078e10ff */
[----:B------:R-:W-:Y:S01]  /*4a10*/  LDS R18, [R12+0x8] ;  /* 0x000008000c127984 */ /* 0x000fe20000000800 */
[----:B------:R-:W-:-:S03]  /*4a20*/  LEA R27, R0, R25, 0x2 ;  /* 0x00000019001b7211 */ /* 0x000fc600078e10ff */
[----:B------:R-:W2:Y:S01]  /*4a30*/  LDS R19, [R19] ;  /* 0x0000000013137984 */ /* 0x000ea20000000800 */
[----:B------:R-:W-:-:S03]  /*4a40*/  LEA R29, R0, R27, 0x2 ;  /* 0x0000001b001d7211 */ /* 0x000fc600078e10ff */
[----:B------:R-:W-:Y:S01]  /*4a50*/  LDS R16, [R12+0xc] ;  /* 0x00000c000c107984 */ /* 0x000fe20000000800 */
[----:B------:R-:W-:-:S03]  /*4a60*/  LEA R26, R0, R29, 0x2 ;  /* 0x0000001d001a7211 */ /* 0x000fc600078e10ff */
[----:B------:R-:W3:Y:S04]  /*4a70*/  LDS R17, [R17] ;  /* 0x0000000011117984 */ /* 0x000ee80000000800 */
[----:B------:R-:W-:Y:S04]  /*4a80*/  LDS R14, [R12+0x10] ;  /* 0x000010000c0e7984 */ /* 0x000fe80000000800 */
[----:B------:R-:W4:Y:S04]  /*4a90*/  LDS R15, [R25] ;  /* 0x00000000190f7984 */ /* 0x000f280000000800 */
[----:B------:R-:W-:Y:S01]  /*4aa0*/  LDS R24, [R27] ;  /* 0x000000001b187984 */ /* 0x000fe20000000800 */
[----:B0-----:R-:W-:-:S03]  /*4ab0*/  FFMA R28, R22, R21, R11 ;  /* 0x00000015161c7223 */ /* 0x001fc6000000000b */
[----:B------:R-:W-:Y:S04]  /*4ac0*/  LDS R23, [R12+0x1c] ;  /* 0x00001c000c177984 */ /* 0x000fe80000000800 */
[----:B------:R-:W0:Y:S01]  /*4ad0*/  LDS R21, [R12+0x14] ;  /* 0x000014000c157984 */ /* 0x000e220000000800 */
[----:B-1----:R-:W-:-:S03]  /*4ae0*/  FFMA R13, R13, R20, R28 ;  /* 0x000000140d0d7223 */ /* 0x002fc6000000001c */
[----:B------:R-:W-:Y:S04]  /*4af0*/  LDS R22, [R29] ;  /* 0x000000001d167984 */ /* 0x000fe80000000800 */
[----:B------:R-:W1:Y:S01]  /*4b00*/  LDS R11, [R12+0x18] ;  /* 0x000018000c0b7984 */ /* 0x000e620000000800 */
[----:B--2---:R-:W-:-:S03]  /*4b10*/  FFMA R13, R18, R19, R13 ;  /* 0x00000013120d7223 */ /* 0x004fc6000000000d */
[----:B------:R-:W2:Y:S01]  /*4b20*/  LDS R26, [R26] ;  /* 0x000000001a1a7984 */ /* 0x000ea20000000800 */
[----:B---3--:R-:W-:-:S04]  /*4b30*/  FFMA R13, R16, R17, R13 ;  /* 0x00000011100d7223 */ /* 0x008fc8000000000d */
[----:B----4-:R-:W-:-:S04]  /*4b40*/  FFMA R14, R14, R15, R13 ;  /* 0x0000000f0e0e7223 */ /* 0x010fc8000000000d */
[----:B0-----:R-:W-:-:S04]  /*4b50*/  FFMA R14, R21, R24, R14 ;  /* 0x00000018150e7223 */ /* 0x001fc8000000000e */
[----:B-1----:R-:W-:-:S04]  /*4b60*/  FFMA R14, R11, R22, R14 ;  /* 0x000000160b0e7223 */ /* 0x002fc8000000000e */
[----:B--2---:R-:W-:Y:S01]  /*4b70*/  FFMA R11, R23, R26, R14 ;  /* 0x0000001a170b7223 */ /* 0x004fe2000000000e */
[----:B------:R-:W-:Y:S06]  /*4b80*/  @P0 BRA `(.L_x_73) ;  /* 0xfffffffc00680947 */ /* 0x000fec000383ffff */
[----:B------:R-:W-:-:S07]  /*4b90*/  MOV R3, UR10 ;  /* 0x0000000a00037c02 */ /* 0x000fce0008000f00 */
.L_x_72:
[----:B------:R-:W-:-:S09]  /*4ba0*/  UISETP.NE.AND UP4, UPT, UR32, URZ, UPT ;  /* 0x000000ff2000728c */ /* 0x000fd2000bf85270 */
[----:B------:R-:W-:Y:S05]  /*4bb0*/  BRA.U !UP4, `(.L_x_74) ;  /* 0x000000010cd47547 */ /* 0x000fea000b800000 */
[----:B------:R-:W-:Y:S02]  /*4bc0*/  UISETP.GE.U32.AND UP4, UPT, UR27, 0x3, UPT ;  /* 0x000000031b00788c */ /* 0x000fe4000bf86070 */
[----:B------:R-:W-:-:S07]  /*4bd0*/  UISETP.NE.AND UP5, UPT, UR31, URZ, UPT ;  /* 0x000000ff1f00728c */ /* 0x000fce000bfa5270 */
[----:B------:R-:W-:Y:S05]  /*4be0*/  BRA.U !UP4, `(.L_x_75) ;  /* 0x000000010c587547 */ /* 0x000fea000b800000 */
[----:B------:R-:W4:Y:S01]  /*4bf0*/  LDC R18, c[0x0][0x3b4] ;  /* 0x0000ed00ff127b82 */ /* 0x000f220000000800 */
[----:B------:R-:W5:Y:S02]  /*4c00*/  LDCU UR7, c[0x0][0x3c0] ;  /* 0x00007800ff0777ac */ /* 0x000f640008000800 */
[----:B-----5:R-:W-:Y:S02]  /*4c10*/  IMAD R0, R2, UR7, R3 ;  /* 0x0000000702007c24 */ /* 0x020fe4000f8e0203 */
[----:B----4-:R-:W-:-:S03]  /*4c20*/  IMAD R12, R3, R18, UR6 ;  /* 0x00000006030c7e24 */ /* 0x010fc6000f8e0212 */
[----:B------:R-:W-:Y:S02]  /*4c30*/  LEA R0, R0, UR37, 0x2 ;  /* 0x0000002500007c11 */ /* 0x000fe4000f8e10ff */
[----:B------:R-:W-:Y:S02]  /*4c40*/  IADD3 R3, PT, PT, R3, 0x4, RZ ;  /* 0x0000000403037810 */ /* 0x000fe40007ffe0ff */
[----:B-1-3--:R-:W-:Y:S01]  /*4c50*/  LEA R13, R12, UR28, 0x2 ;  /* 0x0000001c0c0d7c11 */ /* 0x00afe2000f8e10ff */
[----:B------:R-:W-:Y:S03]  /*4c60*/  LDS R15, [R0+0x4] ;  /* 0x00000400000f7984 */ /* 0x000fe60000000800 */
[C---:B0-----:R-:W-:Y:S01]  /*4c70*/  LEA R14, R18.reuse, R13, 0x2 ;  /* 0x0000000d120e7211 */ /* 0x041fe200078e10ff */
[----:B------:R-:W-:Y:S03]  /*4c80*/  LDS R12, [R0] ;  /* 0x00000000000c7984 */ /* 0x000fe60000000800 */
[C---:B--2---:R-:W-:Y:S01]  /*4c90*/  LEA R16, R18.reuse, R14, 0x2 ;  /* 0x0000000e12107211 */ /* 0x044fe200078e10ff */
[----:B------:R-:W0:Y:S03]  /*4ca0*/  LDS R13, [R13] ;  /* 0x000000000d0d7984 */ /* 0x000e260000000800 */
[----:B------:R-:W-:Y:S01]  /*4cb0*/  LEA R18, R18, R16, 0x2 ;  /* 0x0000001012127211 */ /* 0x000fe200078e10ff */
[----:B------:R-:W1:Y:S04]  /*4cc0*/  LDS R14, [R14] ;  /* 0x000000000e0e7984 */ /* 0x000e680000000800 */
[----:B------:R-:W-:Y:S04]  /*4cd0*/  LDS R17, [R0+0x8] ;  /* 0x0000080000117984 */ /* 0x000fe80000000800 */
[----:B------:R-:W2:Y:S04]  /*4ce0*/  LDS R16, [R16] ;  /* 0x0000000010107984 */ /* 0x000ea80000000800 */
[----:B------:R-:W-:Y:S04]  /*4cf0*/  LDS R19, [R0+0xc] ;  /* 0x00000c0000137984 */ /* 0x000fe80000000800 */
[----:B------:R-:W3:Y:S01]  /*4d00*/  LDS R18, [R18] ;  /* 0x0000000012127984 */ /* 0x000ee20000000800 */
[----:B0-----:R-:W-:-:S04]  /*4d10*/  FFMA R12, R12, R13, R11 ;  /* 0x0000000d0c0c7223 */ /* 0x001fc8000000000b */
[----:B-1----:R-:W-:-:S04]  /*4d20*/  FFMA R12, R15, R14, R12 ;  /* 0x0000000e0f0c7223 */ /* 0x002fc8000000000c */
[----:B--2---:R-:W-:-:S04]  /*4d30*/  FFMA R12, R17, R16, R12 ;  /* 0x00000010110c7223 */ /* 0x004fc8000000000c */
[----:B---3--:R-:W-:-:S07]  /*4d40*/  FFMA R11, R19, R18, R12 ;  /* 0x00000012130b7223 */ /* 0x008fce000000000c */
.L_x_75:
[----:B------:R-:W-:Y:S05]  /*4d50*/  BRA.U !UP5, `(.L_x_74) ;  /* 0x000000010d6c7547 */ /* 0x000fea000b800000 */
[----:B------:R-:W-:Y:S02]  /*4d60*/  UISETP.NE.AND UP4, UPT, UR26, URZ, UPT ;  /* 0x000000ff1a00728c */ /* 0x000fe4000bf85270 */
[----:B------:R-:W-:-:S07]  /*4d70*/  UISETP.NE.AND UP5, UPT, UR29, URZ, UPT ;  /* 0x000000ff1d00728c */ /* 0x000fce000bfa5270 */
[----:B------:R-:W-:Y:S05]  /*4d80*/  BRA.U !UP4, `(.L_x_76) ;  /* 0x000000010c387547 */ /* 0x000fea000b800000 */
[----:B01-3--:R-:W0:Y:S01]  /*4d90*/  LDC R14, c[0x0][0x3b4] ;  /* 0x0000ed00ff0e7b82 */ /* 0x00be220000000800 */
[----:B------:R-:W1:Y:S02]  /*4da0*/  LDCU UR7, c[0x0][0x3c0] ;  /* 0x00007800ff0777ac */ /* 0x000e640008000800 */
[----:B-1----:R-:W-:Y:S02]  /*4db0*/  IMAD R0, R2, UR7, R3 ;  /* 0x0000000702007c24 */ /* 0x002fe4000f8e0203 */
[----:B0-----:R-:W-:-:S03]  /*4dc0*/  IMAD R12, R3, R14, UR6 ;  /* 0x00000006030c7e24 */ /* 0x001fc6000f8e020e */
[----:B------:R-:W-:Y:S02]  /*4dd0*/  LEA R0, R0, UR37, 0x2 ;  /* 0x0000002500007c11 */ /* 0x000fe4000f8e10ff */
[----:B------:R-:W-:Y:S02]  /*4de0*/  IADD3 R3, PT, PT, R3, 0x2, RZ ;  /* 0x0000000203037810 */ /* 0x000fe40007ffe0ff */
[----:B------:R-:W-:Y:S02]  /*4df0*/  LEA R13, R12, UR28, 0x2 ;  /* 0x0000001c0c0d7c11 */ /* 0x000fe4000f8e10ff */
[----:B------:R-:W-:Y:S02]  /*4e00*/  LDS R12, [R0] ;  /* 0x00000000000c7984 */ /* 0x000fe40000000800 */
[----:B------:R-:W-:Y:S02]  /*4e10*/  LEA R15, R14, R13, 0x2 ;  /* 0x0000000d0e0f7211 */ /* 0x000fe400078e10ff */
[----:B------:R-:W0:Y:S04]  /*4e20*/  LDS R13, [R13] ;  /* 0x000000000d0d7984 */ /* 0x000e280000000800 */
[----:B------:R-:W-:Y:S04]  /*4e30*/  LDS R14, [R0+0x4] ;  /* 0x00000400000e7984 */ /* 0x000fe80000000800 */
[----:B------:R-:W1:Y:S01]  /*4e40*/  LDS R15, [R15] ;  /* 0x000000000f0f7984 */ /* 0x000e620000000800 */
[----:B0-----:R-:W-:-:S04]  /*4e50*/  FFMA R11, R12, R13, R11 ;  /* 0x0000000d0c0b7223 */ /* 0x001fc8000000000b */
[----:B-1----:R-:W-:-:S07]  /*4e60*/  FFMA R11, R14, R15, R11 ;  /* 0x0000000f0e0b7223 */ /* 0x002fce000000000b */
.L_x_76:
[----:B------:R-:W-:Y:S05]  /*4e70*/  BRA.U !UP5, `(.L_x_74) ;  /* 0x000000010d247547 */ /* 0x000fea000b800000 */
[----:B------:R-:W4:Y:S01]  /*4e80*/  LDC R12, c[0x0][0x3b4] ;  /* 0x0000ed00ff0c7b82 */ /* 0x000f220000000800 */
[----:B------:R-:W5:Y:S02]  /*4e90*/  LDCU UR7, c[0x0][0x3c0] ;  /* 0x00007800ff0777ac */ /* 0x000f640008000800 */
[----:B-----5:R-:W-:Y:S02]  /*4ea0*/  IMAD R0, R2, UR7, R3 ;  /* 0x0000000702007c24 */ /* 0x020fe4000f8e0203 */
[----:B----4-:R-:W-:-:S03]  /*4eb0*/  IMAD R3, R3, R12, UR6 ;  /* 0x0000000603037e24 */ /* 0x010fc6000f8e020c */
[----:B------:R-:W-:Y:S02]  /*4ec0*/  LEA R0, R0, UR37, 0x2 ;  /* 0x0000002500007c11 */ /* 0x000fe4000f8e10ff */
[----:B------:R-:W-:-:S04]  /*4ed0*/  LEA R3, R3, UR28, 0x2 ;  /* 0x0000001c03037c11 */ /* 0x000fc8000f8e10ff */
[----:B------:R-:W-:Y:S04]  /*4ee0*/  LDS R0, [R0] ;  /* 0x0000000000007984 */ /* 0x000fe80000000800 */
[----:B------:R-:W4:Y:S02]  /*4ef0*/  LDS R3, [R3] ;  /* 0x0000000003037984 */ /* 0x000f240000000800 */
[----:B----4-:R-:W-:-:S07]  /*4f00*/  FFMA R11, R0, R3, R11 ;  /* 0x00000003000b7223 */ /* 0x010fce000000000b */
.L_x_74:
[----:B-1-3--:R-:W1:Y:S01]  /*4f10*/  LDC.64 R12, c[0x0][0x3d0] ;  /* 0x0000f400ff0c7b82 */ /* 0x00ae620000000a00 */
[----:B------:R-:W-:Y:S01]  /*4f20*/  IADD3 R3, PT, PT, R9, UR6, RZ ;  /* 0x0000000609037c10 */ /* 0x000fe2000fffe0ff */
[----:B------:R-:W3:Y:S01]  /*4f30*/  LDCU UR7, c[0x0][0x3c8] ;  /* 0x00007900ff0777ac */ /* 0x000ee20008000800 */
[----:B------:R-:W4:Y:S03]  /*4f40*/  LDCU UR11, c[0x0][0x3b4] ;  /* 0x00007680ff0b77ac */ /* 0x000f260008000800 */
[----:B-1----:R-:W-:-:S05]  /*4f50*/  IMAD.WIDE R12, R3, 0x4, R12 ;  /* 0x00000004030c7825 */ /* 0x002fca00078e020c */
[----:B------:R-:W3:Y:S01]  /*4f60*/  LDG.E R0, desc[UR12][R12.64] ;  /* 0x0000000c0c007981 */ /* 0x000ee2000c1e1900 */
[----:B------:R-:W-:-:S04]  /*4f70*/  UIADD3 UR6, UPT, UPT, UR6, 0x1, URZ ;  /* 0x0000000106067890 */ /* 0x000fc8000fffe0ff */
[----:B----4-:R-:W-:Y:S01]  /*4f80*/  UISETP.NE.AND UP4, UPT, UR6, UR11, UPT ;  /* 0x0000000b0600728c */ /* 0x010fe2000bf85270 */
[----:B---3--:R-:W-:-:S05]  /*4f90*/  FFMA R11, R11, UR7, R0 ;  /* 0x000000070b0b7c23 */ /* 0x008fca0008000000 */
[----:B------:R1:W-:Y:S03]  /*4fa0*/  STG.E desc[UR12][R12.64], R11 ;  /* 0x0000000b0c007986 */ /* 0x0003e6000c10190c */
[----:B------:R-:W-:Y:S05]  /*4fb0*/  BRA.U !UP4, `(.L_x_70) ;  /* 0x000000090c087547 */ /* 0x000fea000b800000 */
[----:B------:R-:W-:Y:S05]  /*4fc0*/  BRA `(.L_x_77) ;  /* 0xfffffff800387947 */ /* 0x000fea000383ffff */
.L_x_71:
[----:B------:R-:W-:Y:S01]  /*4fd0*/  UISETP.GE.U32.AND UP4, UPT, UR21, 0xf, UPT ;  /* 0x0000000f1500788c */ /* 0x000fe2000bf86070 */
[----:B------:R-:W-:-:S08]  /*4fe0*/  UMOV UR6, URZ ;  /* 0x000000ff00067c82 */ /* 0x000fd00008000000 */
[----:B------:R-:W-:Y:S05]  /*4ff0*/  BRA.U !UP4, `(.L_x_78) ;  /* 0x000000010ce07547 */ /* 0x000fea000b800000 */
[----:B------:R-:W-:-:S05]  /*5000*/  UMOV UR6, URZ ;  /* 0x000000ff00067c82 */ /* 0x000fca0008000000 */
.L_x_79:
[----:B01-3--:R-:W1:Y:S01]  /*5010*/  LDC.64 R12, c[0x0][0x3d0] ;  /* 0x0000f400ff0c7b82 */ /* 0x00be620000000a00 */
[----:B-----5:R-:W-:-:S05]  /*5020*/  IADD3 R3, PT, PT, R9, UR6, RZ ;  /* 0x0000000609037c10 */ /* 0x020fca000fffe0ff */
[----:B-1----:R-:W-:-:S05]  /*5030*/  IMAD.WIDE R12, R3, 0x4, R12 ;  /* 0x00000004030c7825 */ /* 0x002fca00078e020c */
[----:B0-2---:R-:W2:Y:S04]  /*5040*/  LDG.E R17, desc[UR12][R12.64] ;  /* 0x0000000c0c117981 */ /* 0x005ea8000c1e1900 */
[----:B------:R-:W3:Y:S04]  /*5050*/  LDG.E R19, desc[UR12][R12.64+0x4] ;  /* 0x0000040c0c137981 */ /* 0x000ee8000c1e1900 */
[----:B------:R-:W3:Y:S04]  /*5060*/  LDG.E R21, desc[UR12][R12.64+0x8] ;  /* 0x0000080c0c157981 */ /* 0x000ee8000c1e1900 */
[----:B------:R-:W3:Y:S04]  /*5070*/  LDG.E R23, desc[UR12][R12.64+0xc] ;  /* 0x00000c0c0c177981 */ /* 0x000ee8000c1e1900 */
[----:B------:R-:W3:Y:S04]  /*5080*/  LDG.E R15, desc[UR12][R12.64+0x10] ;  /* 0x0000100c0c0f7981 */ /* 0x000ee8000c1e1900 */
[----:B----4-:R-:W4:Y:S04]  /*5090*/  LDG.E R11, desc[UR12][R12.64+0x14] ;  /* 0x0000140c0c0b7981 */ /* 0x010f28000c1e1900 */
[----:B------:R-:W4:Y:S04]  /*50a0*/  LDG.E R3, desc[UR12][R12.64+0x18] ;  /* 0x0000180c0c037981 */ /* 0x000f28000c1e1900 */
        /* <DEDUP_REMOVED lines=8> */
[----:B------:R-:W4:Y:S01]  /*5130*/  LDG.E R14, desc[UR12][R12.64+0x3c] ;  /* 0x00003c0c0c0e7981 */ /* 0x000f22000c1e1900 */
[----:B------:R-:W-:-:S04]  /*5140*/  UIADD3 UR6, UPT, UPT, UR6, 0x10, URZ ;  /* 0x0000001006067890 */ /* 0x000fc8000fffe0ff */
[----:B------:R-:W-:Y:S01]  /*5150*/  UISETP.NE.AND UP4, UPT, UR6, UR8, UPT ;  /* 0x000000080600728c */ /* 0x000fe2000bf85270 */
[C---:B--2---:R-:W-:Y:S01]  /*5160*/  FADD R17, R5.reuse, R17 ;  /* 0x0000001105117221 */ /* 0x044fe20000000000 */
[----:B---3--:R-:W-:-:S04]  /*5170*/  FADD R19, R5, R19 ;  /* 0x0000001305137221 */ /* 0x008fc80000000000 */
[----:B------:R0:W-:Y:S01]  /*5180*/  STG.E desc[UR12][R12.64], R17 ;  /* 0x000000110c007986 */ /* 0x0001e2000c10190c */
[----:B------:R-:W-:-:S03]  /*5190*/  FADD R21, R5, R21 ;  /* 0x0000001505157221 */ /* 0x000fc60000000000 */
[----:B------:R1:W-:Y:S01]  /*51a0*/  STG.E desc[UR12][R12.64+0x4], R19 ;  /* 0x000004130c007986 */ /* 0x0003e2000c10190c */
[----:B------:R-:W-:-:S03]  /*51b0*/  FADD R23, R5, R23 ;  /* 0x0000001705177221 */ /* 0x000fc60000000000 */
[----:B------:R-:W-:Y:S01]  /*51c0*/  STG.E desc[UR12][R12.64+0x8], R21 ;  /* 0x000008150c007986 */ /* 0x000fe2000c10190c */
[----:B------:R-:W-:-:S03]  /*51d0*/  FADD R15, R5, R15 ;  /* 0x0000000f050f7221 */ /* 0x000fc60000000000 */
[----:B------:R-:W-:Y:S01]  /*51e0*/  STG.E desc[UR12][R12.64+0xc], R23 ;  /* 0x00000c170c007986 */ /* 0x000fe2000c10190c */
[----:B----4-:R-:W-:-:S03]  /*51f0*/  FADD R11, R5, R11 ;  /* 0x0000000b050b7221 */ /* 0x010fc60000000000 */
[----:B------:R-:W-:Y:S01]  /*5200*/  STG.E desc[UR12][R12.64+0x10], R15 ;  /* 0x0000100f0c007986 */ /* 0x000fe2000c10190c */
[----:B------:R-:W-:-:S03]  /*5210*/  FADD R3, R5, R3 ;  /* 0x0000000305037221 */ /* 0x000fc60000000000 */
[----:B------:R2:W-:Y:S01]  /*5220*/  STG.E desc[UR12][R12.64+0x14], R11 ;  /* 0x0000140b0c007986 */ /* 0x0005e2000c10190c */
[----:B0-----:R-:W-:-:S03]  /*5230*/  FADD R17, R5, R22 ;  /* 0x0000001605117221 */ /* 0x001fc60000000000 */
[----:B------:R0:W-:Y:S01]  /*5240*/  STG.E desc[UR12][R12.64+0x18], R3 ;  /* 0x000018030c007986 */ /* 0x0001e2000c10190c */
[----:B-1----:R-:W-:-:S03]  /*5250*/  FADD R19, R5, R28 ;  /* 0x0000001c05137221 */ /* 0x002fc60000000000 */
[----:B------:R0:W-:Y:S01]  /*5260*/  STG.E desc[UR12][R12.64+0x1c], R17 ;  /* 0x00001c110c007986 */ /* 0x0001e2000c10190c */
[----:B------:R-:W-:-:S03]  /*5270*/  FADD R25, R5, R26 ;  /* 0x0000001a05197221 */ /* 0x000fc60000000000 */
[----:B------:R0:W-:Y:S01]  /*5280*/  STG.E desc[UR12][R12.64+0x20], R19 ;  /* 0x000020130c007986 */ /* 0x0001e2000c10190c */
[----:B------:R-:W-:-:S03]  /*5290*/  FADD R27, R5, R24 ;  /* 0x00000018051b7221 */ /* 0x000fc60000000000 */
[----:B------:R0:W-:Y:S01]  /*52a0*/  STG.E desc[UR12][R12.64+0x24], R25 ;  /* 0x000024190c007986 */ /* 0x0001e2000c10190c */
[----:B--2---:R-:W-:-:S03]  /*52b0*/  FADD R11, R5, R20 ;  /* 0x00000014050b7221 */ /* 0x004fc60000000000 */
[----:B------:R0:W-:Y:S01]  /*52c0*/  STG.E desc[UR12][R12.64+0x28], R27 ;  /* 0x0000281b0c007986 */ /* 0x0001e2000c10190c */
[----:B------:R-:W-:-:S03]  /*52d0*/  FADD R15, R5, R0 ;  /* 0x00000000050f7221 */ /* 0x000fc60000000000 */
[----:B------:R0:W-:Y:S01]  /*52e0*/  STG.E desc[UR12][R12.64+0x2c], R11 ;  /* 0x00002c0b0c007986 */ /* 0x0001e2000c10190c */
[----:B------:R-:W-:-:S03]  /*52f0*/  FADD R21, R5, R18 ;  /* 0x0000001205157221 */ /* 0x000fc60000000000 */
[----:B------:R0:W-:Y:S01]  /*5300*/  STG.E desc[UR12][R12.64+0x30], R15 ;  /* 0x0000300f0c007986 */ /* 0x0001e2000c10190c */
[----:B------:R-:W-:-:S03]  /*5310*/  FADD R23, R5, R16 ;  /* 0x0000001005177221 */ /* 0x000fc60000000000 */
[----:B------:R0:W-:Y:S01]  /*5320*/  STG.E desc[UR12][R12.64+0x34], R21 ;  /* 0x000034150c007986 */ /* 0x0001e2000c10190c */
[----:B------:R-:W-:-:S03]  /*5330*/  FADD R29, R5, R14 ;  /* 0x0000000e051d7221 */ /* 0x000fc60000000000 */
[----:B------:R0:W-:Y:S04]  /*5340*/  STG.E desc[UR12][R12.64+0x38], R23 ;  /* 0x000038170c007986 */ /* 0x0001e8000c10190c */
[----:B------:R0:W-:Y:S01]  /*5350*/  STG.E desc[UR12][R12.64+0x3c], R29 ;  /* 0x00003c1d0c007986 */ /* 0x0001e2000c10190c */
[----:B------:R-:W-:Y:S05]  /*5360*/  BRA.U UP4, `(.L_x_79) ;  /* 0xfffffffd04287547 */ /* 0x000fea000b83ffff */
[----:B------:R-:W-:-:S05]  /*5370*/  UMOV UR6, UR8 ;  /* 0x0000000800067c82 */ /* 0x000fca0008000000 */
.L_x_78:
[----:B------:R-:W-:-:S09]  /*5380*/  UISETP.NE.AND UP4, UPT, UR18, URZ, UPT ;  /* 0x000000ff1200728c */ /* 0x000fd2000bf85270 */
[----:B------:R-:W-:Y:S05]  /*5390*/  BRA.U !UP4, `(.L_x_70) ;  /* 0x000000050c107547 */ /* 0x000fea000b800000 */
[----:B------:R-:W-:Y:S02]  /*53a0*/  UISETP.GE.U32.AND UP4, UPT, UR34, 0x7, UPT ;  /* 0x000000072200788c */ /* 0x000fe4000bf86070 */
[----:B------:R-:W-:-:S07]  /*53b0*/  UISETP.NE.AND UP5, UPT, UR20, URZ, UPT ;  /* 0x000000ff1400728c */ /* 0x000fce000bfa5270 */
[----:B------:R-:W-:Y:S05]  /*53c0*/  BRA.U !UP4, `(.L_x_80) ;  /* 0x000000010c707547 */ /* 0x000fea000b800000 */
[----:B01-3--:R-:W0:Y:S01]  /*53d0*/  LDC.64 R12, c[0x0][0x3d0] ;  /* 0x0000f400ff0c7b82 */ /* 0x00be220000000a00 */
[----:B-----5:R-:W-:-:S05]  /*53e0*/  IADD3 R3, PT, PT, R9, UR6, RZ ;  /* 0x0000000609037c10 */ /* 0x020fca000fffe0ff */
[----:B0-----:R-:W-:-:S05]  /*53f0*/  IMAD.WIDE R12, R3, 0x4, R12 ;  /* 0x00000004030c7825 */ /* 0x001fca00078e020c */
[----:B----4-:R-:W3:Y:S04]  /*5400*/  LDG.E R0, desc[UR12][R12.64] ;  /* 0x0000000c0c007981 */ /* 0x010ee8000c1e1900 */
[----:B------:R-:W4:Y:S04]  /*5410*/  LDG.E R14, desc[UR12][R12.64+0x4] ;  /* 0x0000040c0c0e7981 */ /* 0x000f28000c1e1900 */
[----:B--2---:R-:W2:Y:S04]  /*5420*/  LDG.E R16, desc[UR12][R12.64+0x8] ;  /* 0x0000080c0c107981 */ /* 0x004ea8000c1e1900 */
[----:B------:R-:W2:Y:S04]  /*5430*/  LDG.E R18, desc[UR12][R12.64+0xc] ;  /* 0x00000c0c0c127981 */ /* 0x000ea8000c1e1900 */
[----:B------:R-:W2:Y:S04]  /*5440*/  LDG.E R20, desc[UR12][R12.64+0x10] ;  /* 0x0000100c0c147981 */ /* 0x000ea8000c1e1900 */
[----:B------:R-:W2:Y:S04]  /*5450*/  LDG.E R22, desc[UR12][R12.64+0x14] ;  /* 0x0000140c0c167981 */ /* 0x000ea8000c1e1900 */
[----:B------:R-:W2:Y:S04]  /*5460*/  LDG.E R24, desc[UR12][R12.64+0x18] ;  /* 0x0000180c0c187981 */ /* 0x000ea8000c1e1900 */
[----:B------:R-:W2:Y:S01]  /*5470*/  LDG.E R26, desc[UR12][R12.64+0x1c] ;  /* 0x00001c0c0c1a7981 */ /* 0x000ea2000c1e1900 */
[----:B------:R-:W-:Y:S01]  /*5480*/  UIADD3 UR6, UPT, UPT, UR6, 0x8, URZ ;  /* 0x0000000806067890 */ /* 0x000fe2000fffe0ff */
[C---:B---3--:R-:W-:Y:S01]  /*5490*/  FADD R3, R5.reuse, R0 ;  /* 0x0000000005037221 */ /* 0x048fe20000000000 */
[----:B----4-:R-:W-:-:S04]  /*54a0*/  FADD R11, R5, R14 ;  /* 0x0000000e050b7221 */ /* 0x010fc80000000000 */
        /* <DEDUP_REMOVED lines=13> */
[----:B------:R0:W-:Y:S02]  /*5580*/  STG.E desc[UR12][R12.64+0x1c], R25 ;  /* 0x00001c190c007986 */ /* 0x0001e4000c10190c */
.L_x_80:
        /* <DEDUP_REMOVED lines=18> */
[----:B------:R0:W-:Y:S04]  /*56b0*/  STG.E desc[UR12][R12.64+0x8], R15 ;  /* 0x0000080f0c007986 */ /* 0x0001e8000c10190c */
[----:B------:R0:W-:Y:S02]  /*56c0*/  STG.E desc[UR12][R12.64+0xc], R17 ;  /* 0x00000c110c007986 */ /* 0x0001e4000c10190c */
.L_x_81:
[----:B------:R-:W-:Y:S05]  /*56d0*/  BRA.U !UP5, `(.L_x_70) ;  /* 0x000000010d407547 */ /* 0x000fea000b800000 */
[----:B01-3--:R-:W0:Y:S01]  /*56e0*/  LDC.64 R12, c[0x0][0x3d0] ;  /* 0x0000f400ff0c7b82 */ /* 0x00be220000000a00 */
[----:B-----5:R-:W-:-:S05]  /*56f0*/  IADD3 R3, PT, PT, R9, UR6, RZ ;  /* 0x0000000609037c10 */ /* 0x020fca000fffe0ff */
[----:B0-----:R-:W-:-:S05]  /*5700*/  IMAD.WIDE R12, R3, 0x4, R12 ;  /* 0x00000004030c7825 */ /* 0x001fca00078e020c */
[----:B----4-:R-:W3:Y:S01]  /*5710*/  LDG.E R0, desc[UR12][R12.64] ;  /* 0x0000000c0c007981 */ /* 0x010ee2000c1e1900 */
[----:B------:R-:W-:Y:S01]  /*5720*/  UISETP.NE.AND UP4, UPT, UR19, 0x1, UPT ;  /* 0x000000011300788c */ /* 0x000fe2000bf85270 */
[----:B---3--:R-:W-:-:S05]  /*5730*/  FADD R3, R5, R0 ;  /* 0x0000000005037221 */ /* 0x008fca0000000000 */
[----:B------:R0:W-:Y:S03]  /*5740*/  STG.E desc[UR12][R12.64], R3 ;  /* 0x000000030c007986 */ /* 0x0001e6000c10190c */
[----:B------:R-:W-:Y:S05]  /*5750*/  BRA.U !UP4, `(.L_x_70) ;  /* 0x000000010c207547 */ /* 0x000fea000b800000 */
[----:B------:R-:W0:Y:S01]  /*5760*/  LDG.E R0, desc[UR12][R12.64+0x4] ;  /* 0x0000040c0c007981 */ /* 0x000e22000c1e1900 */
[----:B------:R-:W-:Y:S01]  /*5770*/  UISETP.NE.AND UP4, UPT, UR19, 0x2, UPT ;  /* 0x000000021300788c */ /* 0x000fe2000bf85270 */
[----:B0-----:R-:W-:-:S05]  /*5780*/  FADD R3, R5, R0 ;  /* 0x0000000005037221 */ /* 0x001fca0000000000 */
[----:B------:R0:W-:Y:S03]  /*5790*/  STG.E desc[UR12][R12.64+0x4], R3 ;  /* 0x000004030c007986 */ /* 0x0001e6000c10190c */
[----:B------:R-:W-:Y:S05]  /*57a0*/  BRA.U !UP4, `(.L_x_70) ;  /* 0x000000010c0c7547 */ /* 0x000fea000b800000 */
[----:B------:R-:W0:Y:S02]  /*57b0*/  LDG.E R0, desc[UR12][R12.64+0x8] ;  /* 0x0000080c0c007981 */ /* 0x000e24000c1e1900 */
[----:B0-----:R-:W-:-:S05]  /*57c0*/  FADD R3, R5, R0 ;  /* 0x0000000005037221 */ /* 0x001fca0000000000 */
[----:B------:R0:W-:Y:S02]  /*57d0*/  STG.E desc[UR12][R12.64+0x8], R3 ;  /* 0x000008030c007986 */ /* 0x0001e4000c10190c */
.L_x_70:
[----:B------:R-:W-:Y:S05]  /*57e0*/  BRA.U !UP3, `(.L_x_82) ;  /* 0x000000110bb07547 */ /* 0x000fea000b800000 */
[----:B------:R-:W-:Y:S05]  /*57f0*/  BRA.U !UP0, `(.L_x_83) ;  /* 0x0000000908387547 */ /* 0x000fea000b800000 */
[----:B------:R-:W-:-:S05]  /*5800*/  UMOV UR6, URZ ;  /* 0x000000ff00067c82 */ /* 0x000fca0008000000 */
.L_x_88:
[----:B0----5:R-:W4:Y:S01]  /*5810*/  LDC R3, c[0x0][0x3c0] ;  /* 0x0000f000ff037b82 */ /* 0x021f220000000800 */
[----:B------:R-:W-:Y:S01]  /*5820*/  UISETP.GE.U32.AND UP3, UPT, UR21, 0x7, UPT ;  /* 0x000000071500788c */ /* 0x000fe2000bf66070 */
[----:B------:R-:W-:Y:S01]  /*5830*/  HFMA2 R18, -RZ, RZ, 0, 0 ;  /* 0x00000000ff127431 */ /* 0x000fe200000001ff */
[----:B-12---:R-:W-:Y:S01]  /*5840*/  CS2R R16, SRZ ;  /* 0x0000000000107805 */ /* 0x006fe2000001ff00 */
[----:B----4-:R-:W-:-:S05]  /*5850*/  IMAD R0, R2, R3, UR6 ;  /* 0x0000000602007e24 */ /* 0x010fca000f8e0203 */
[C---:B------:R-:W-:Y:S02]  /*5860*/  LEA R11, R0.reuse, UR23, 0x2 ;  /* 0x00000017000b7c11 */ /* 0x040fe4000f8e10ff */
[----:B------:R-:W-:-:S04]  /*5870*/  LEA R12, R0, UR37, 0x2 ;  /* 0x00000025000c7c11 */ /* 0x000fc8000f8e10ff */
[----:B------:R-:W0:Y:S04]  /*5880*/  LDS R11, [R11] ;  /* 0x000000000b0b7984 */ /* 0x000e280000000800 */
[----:B------:R1:W2:Y:S01]  /*5890*/  LDS R0, [R12] ;  /* 0x000000000c007984 */ /* 0x0002a20000000800 */
[----:B------:R-:W-:Y:S05]  /*58a0*/  BRA.U !UP3, `(.L_x_84) ;  /* 0x000000010bbc7547 */ /* 0x000fea000b800000 */
[----:B------:R-:W4:Y:S01]  /*58b0*/  S2UR UR11, SR_CgaCtaId ;  /* 0x00000000000b79c3 */ /* 0x000f220000008800 */
[----:B------:R-:W-:Y:S01]  /*58c0*/  UMOV UR7, 0x400 ;  /* 0x0000040000077882 */ /* 0x000fe20000000000 */
[----:B------:R-:W-:-:S06]  /*58d0*/  MOV R16, RZ ;  /* 0x000000ff00107202 */ /* 0x000fcc0000000f00 */
[----:B------:R-:W0:Y:S08]  /*58e0*/  LDC R19, c[0x0][0x3b4] ;  /* 0x0000ed00ff137b82 */ /* 0x000e300000000800 */
[----:B-1-3--:R-:W1:Y:S01]  /*58f0*/  LDC.64 R12, c[0x0][0x398] ;  /* 0x0000e600ff0c7b82 */ /* 0x00ae620000000a00 */
[----:B----4-:R-:W-:-:S03]  /*5900*/  ULEA UR11, UR11, UR7, 0x18 ;  /* 0x000000070b0b7291 */ /* 0x010fc6000f8ec0ff */
[----:B------:R-:W-:-:S09]  /*5910*/  UMOV UR7, URZ ;  /* 0x000000ff00077c82 */ /* 0x000fd20008000000 */
.L_x_85:
[----:B------:R-:W-:-:S05]  /*5920*/  IADD3 R15, PT, PT, R9, UR7, RZ ;  /* 0x00000007090f7c10 */ /* 0x000fca000fffe0ff */
[----:B-1----:R-:W-:-:S05]  /*5930*/  IMAD.WIDE R14, R15, 0x4, R12 ;  /* 0x000000040f0e7825 */ /* 0x002fca00078e020c */
[----:B------:R-:W3:Y:S04]  /*5940*/  LDG.E R25, desc[UR12][R14.64] ;  /* 0x0000000c0e197981 */ /* 0x000ee8000c1e1900 */
[----:B------:R-:W4:Y:S04]  /*5950*/  LDG.E R23, desc[UR12][R14.64+0x4] ;  /* 0x0000040c0e177981 */ /* 0x000f28000c1e1900 */
[----:B------:R-:W5:Y:S04]  /*5960*/  LDG.E R28, desc[UR12][R14.64+0x8] ;  /* 0x0000080c0e1c7981 */ /* 0x000f68000c1e1900 */
[----:B------:R-:W2:Y:S04]  /*5970*/  LDG.E R18, desc[UR12][R14.64+0xc] ;  /* 0x00000c0c0e127981 */ /* 0x000ea8000c1e1900 */
[----:B------:R-:W2:Y:S04]  /*5980*/  LDG.E R24, desc[UR12][R14.64+0x10] ;  /* 0x0000100c0e187981 */ /* 0x000ea8000c1e1900 */
[----:B------:R-:W2:Y:S04]  /*5990*/  LDG.E R22, desc[UR12][R14.64+0x14] ;  /* 0x0000140c0e167981 */ /* 0x000ea8000c1e1900 */
[----:B------:R-:W2:Y:S04]  /*59a0*/  LDG.E R20, desc[UR12][R14.64+0x18] ;  /* 0x0000180c0e147981 */ /* 0x000ea8000c1e1900 */
[----:B------:R1:W2:Y:S01]  /*59b0*/  LDG.E R26, desc[UR12][R14.64+0x1c] ;  /* 0x00001c0c0e1a7981 */ /* 0x0002a2000c1e1900 */
[----:B0-----:R-:W-:Y:S01]  /*59c0*/  IMAD R21, R2, R19, UR7 ;  /* 0x0000000702157e24 */ /* 0x001fe2000f8e0213 */
[----:B------:R-:W-:-:S04]  /*59d0*/  UIADD3 UR7, UPT, UPT, UR7, 0x8, URZ ;  /* 0x0000000807077890 */ /* 0x000fc8000fffe0ff */
[----:B------:R-:W-:Y:S01]  /*59e0*/  LEA R21, R21, UR11, 0x2 ;  /* 0x0000000b15157c11 */ /* 0x000fe2000f8e10ff */
[----:B------:R-:W-:-:S04]  /*59f0*/  UISETP.NE.AND UP3, UPT, UR7, UR17, UPT ;  /* 0x000000110700728c */ /* 0x000fc8000bf65270 */
[----:B------:R-:W2:Y:S04]  /*5a00*/  LDS R27, [R21] ;  /* 0x00000000151b7984 */ /* 0x000ea80000000800 */
[----:B------:R-:W0:Y:S04]  /*5a10*/  LDS R29, [R21+0x4] ;  /* 0x00000400151d7984 */ /* 0x000e280000000800 */
[----:B-1----:R-:W-:Y:S01]  /*5a20*/  LDS R15, [R21+0x10] ;  /* 0x00001000150f7984 */ /* 0x002fe20000000800 */
[----:B---3--:R-:W-:-:S03]  /*5a30*/  FFMA R16, R11, R25, R16 ;  /* 0x000000190b107223 */ /* 0x008fc60000000010 */
[----:B------:R-:W1:Y:S01]  /*5a40*/  LDS R25, [R21+0x8] ;  /* 0x0000080015197984 */ /* 0x000e620000000800 */
[----:B----4-:R-:W-:-:S04]  /*5a50*/  FFMA R23, R11, R23, R16 ;  /* 0x000000170b177223 */ /* 0x010fc80000000010 */
[C---:B-----5:R-:W-:Y:S01]  /*5a60*/  FFMA R16, R11.reuse, R28, R23 ;  /* 0x0000001c0b107223 */ /* 0x060fe20000000017 */
[C---:B--2---:R-:W-:Y:S01]  /*5a70*/  FFMA R28, R0.reuse, R27, R17 ;  /* 0x0000001b001c7223 */ /* 0x044fe20000000011 */
[----:B------:R-:W2:Y:S02]  /*5a80*/  LDS R23, [R21+0xc] ;  /* 0x00000c0015177984 */ /* 0x000ea40000000800 */
[----:B------:R-:W-:Y:S01]  /*5a90*/  FFMA R16, R11, R18, R16 ;  /* 0x000000120b107223 */ /* 0x000fe20000000010 */
[C---:B0-----:R-:W-:Y:S01]  /*5aa0*/  FFMA R28, R0.reuse, R29, R28 ;  /* 0x0000001d001c7223 */ /* 0x041fe2000000001c */
[----:B------:R-:W0:Y:S04]  /*5ab0*/  LDS R17, [R21+0x14] ;  /* 0x0000140015117984 */ /* 0x000e280000000800 */
[----:B------:R-:W3:Y:S01]  /*5ac0*/  LDS R27, [R21+0x18] ;  /* 0x00001800151b7984 */ /* 0x000ee20000000800 */
[----:B-1----:R-:W-:-:S03]  /*5ad0*/  FFMA R29, R0, R25, R28 ;  /* 0x00000019001d7223 */ /* 0x002fc6000000001c */
[----:B------:R-:W1:Y:S01]  /*5ae0*/  LDS R25, [R21+0x1c] ;  /* 0x00001c0015197984 */ /* 0x000e620000000800 */
[----:B--2---:R-:W-:Y:S01]  /*5af0*/  FFMA R14, R0, R23, R29 ;  /* 0x00000017000e7223 */ /* 0x004fe2000000001d */
[----:B------:R-:W-:-:S03]  /*5b00*/  FFMA R23, R11, R24, R16 ;  /* 0x000000180b177223 */ /* 0x000fc60000000010 */
[----:B------:R-:W-:Y:S01]  /*5b10*/  FFMA R14, R0, R15, R14 ;  /* 0x0000000f000e7223 */ /* 0x000fe2000000000e */
[----:B------:R-:W-:-:S03]  /*5b20*/  FFMA R23, R11, R22, R23 ;  /* 0x000000160b177223 */ /* 0x000fc60000000017 */
[----:B0-----:R-:W-:Y:S01]  /*5b30*/  FFMA R14, R0, R17, R14 ;  /* 0x00000011000e7223 */ /* 0x001fe2000000000e */
[----:B------:R-:W-:-:S03]  /*5b40*/  FFMA R23, R11, R20, R23 ;  /* 0x000000140b177223 */ /* 0x000fc60000000017 */
[----:B---3--:R-:W-:Y:S01]  /*5b50*/  FFMA R14, R0, R27, R14 ;  /* 0x0000001b000e7223 */ /* 0x008fe2000000000e */
[----:B------:R-:W-:-:S03]  /*5b60*/  FFMA R16, R11, R26, R23 ;  /* 0x0000001a0b107223 */ /* 0x000fc60000000017 */
[----:B-1----:R-:W-:Y:S01]  /*5b70*/  FFMA R17, R0, R25, R14 ;  /* 0x0000001900117223 */ /* 0x002fe2000000000e */
[----:B------:R-:W-:Y:S06]  /*5b80*/  BRA.U UP3, `(.L_x_85) ;  /* 0xfffffffd03647547 */ /* 0x000fec000b83ffff */
[----:B------:R-:W-:-:S07]  /*5b90*/  MOV R18, UR17 ;  /* 0x0000001100127c02 */ /* 0x000fce0008000f00 */
.L_x_84:
[----:B------:R-:W-:-:S09]  /*5ba0*/  UISETP.NE.AND UP3, UPT, UR20, URZ, UPT ;  /* 0x000000ff1400728c */ /* 0x000fd2000bf65270 */
[----:B------:R-:W-:Y:S05]  /*5bb0*/  BRA.U !UP3, `(.L_x_86) ;  /* 0x000000050b047547 */ /* 0x000fea000b800000 */
[----:B------:R-:W-:Y:S02]  /*5bc0*/  UISETP.GE.U32.AND UP3, UPT, UR36, 0x3, UPT ;  /* 0x000000032400788c */ /* 0x000fe4000bf66070 */
[----:B------:R-:W-:-:S07]  /*5bd0*/  UISETP.NE.AND UP4, UPT, UR19, URZ, UPT ;  /* 0x000000ff1300728c */ /* 0x000fce000bf85270 */
[----:B------:R-:W-:Y:S05]  /*5be0*/  BRA.U !UP3, `(.L_x_87) ;  /* 0x000000010b687547 */ /* 0x000fea000b800000 */
[----:B-1-3--:R-:W1:Y:S01]  /*5bf0*/  LDC.64 R12, c[0x0][0x398] ;  /* 0x0000e600ff0c7b82 */ /* 0x00ae620000000a00 */
[----:B------:R-:W-:Y:S01]  /*5c00*/  IADD3 R15, PT, PT, R9, R18, RZ ;  /* 0x00000012090f7210 */ /* 0x000fe20007ffe0ff */
[----:B------:R-:W3:Y:S04]  /*5c10*/  LDCU UR14, c[0x0][0x3b4] ;  /* 0x00007680ff0e77ac */ /* 0x000ee80008000800 */
[----:B-1----:R-:W-:-:S05]  /*5c20*/  IMAD.WIDE R12, R15, 0x4, R12 ;  /* 0x000000040f0c7825 */ /* 0x002fca00078e020c */
[----:B------:R-:W0:Y:S04]  /*5c30*/  LDG.E R21, desc[UR12][R12.64] ;  /* 0x0000000c0c157981 */ /* 0x000e28000c1e1900 */
[----:B------:R-:W4:Y:S04]  /*5c40*/  LDG.E R23, desc[UR12][R12.64+0x4] ;  /* 0x0000040c0c177981 */ /* 0x000f28000c1e1900 */
[----:B------:R-:W5:Y:S04]  /*5c50*/  LDG.E R20, desc[UR12][R12.64+0x8] ;  /* 0x0000080c0c147981 */ /* 0x000f68000c1e1900 */
[----:B------:R-:W5:Y:S01]  /*5c60*/  LDG.E R14, desc[UR12][R12.64+0xc] ;  /* 0x00000c0c0c0e7981 */ /* 0x000f62000c1e1900 */
[----:B------:R-:W1:Y:S01]  /*5c70*/  S2UR UR11, SR_CgaCtaId ;  /* 0x00000000000b79c3 */ /* 0x000e620000008800 */
[----:B------:R-:W-:Y:S01]  /*5c80*/  UMOV UR7, 0x400 ;  /* 0x0000040000077882 */ /* 0x000fe20000000000 */
[----:B---3--:R-:W-:Y:S01]  /*5c90*/  IMAD R15, R2, UR14, R18 ;  /* 0x0000000e020f7c24 */ /* 0x008fe2000f8e0212 */
[----:B------:R-:W-:Y:S01]  /*5ca0*/  IADD3 R18, PT, PT, R18, 0x4, RZ ;  /* 0x0000000412127810 */ /* 0x000fe20007ffe0ff */
[----:B-1----:R-:W-:-:S06]  /*5cb0*/  ULEA UR7, UR11, UR7, 0x18 ;  /* 0x000000070b077291 */ /* 0x002fcc000f8ec0ff */
[----:B------:R-:W-:-:S05]  /*5cc0*/  LEA R15, R15, UR7, 0x2 ;  /* 0x000000070f0f7c11 */ /* 0x000fca000f8e10ff */
[----:B------:R-:W2:Y:S04]  /*5cd0*/  LDS R19, [R15] ;  /* 0x000000000f137984 */ /* 0x000ea80000000800 */
[----:B------:R-:W1:Y:S04]  /*5ce0*/  LDS R22, [R15+0x4] ;  /* 0x000004000f167984 */ /* 0x000e680000000800 */
[----:B------:R-:W3:Y:S04]  /*5cf0*/  LDS R24, [R15+0x8] ;  /* 0x000008000f187984 */ /* 0x000ee80000000800 */
[----:B------:R-:W3:Y:S01]  /*5d00*/  LDS R26, [R15+0xc] ;  /* 0x00000c000f1a7984 */ /* 0x000ee20000000800 */
[----:B--2---:R-:W-:-:S04]  /*5d10*/  FFMA R19, R0, R19, R17 ;  /* 0x0000001300137223 */ /* 0x004fc80000000011 */
[----:B-1----:R-:W-:-:S04]  /*5d20*/  FFMA R19, R0, R22, R19 ;  /* 0x0000001600137223 */ /* 0x002fc80000000013 */
[----:B---3--:R-:W-:-:S04]  /*5d30*/  FFMA R19, R0, R24, R19 ;  /* 0x0000001800137223 */ /* 0x008fc80000000013 */
[----:B------:R-:W-:Y:S01]  /*5d40*/  FFMA R17, R0, R26, R19 ;  /* 0x0000001a00117223 */ /* 0x000fe20000000013 */
[----:B0-----:R-:W-:-:S04]  /*5d50*/  FFMA R16, R11, R21, R16 ;  /* 0x000000150b107223 */ /* 0x001fc80000000010 */
[----:B----4-:R-:W-:-:S04]  /*5d60*/  FFMA R23, R11, R23, R16 ;  /* 0x000000170b177223 */ /* 0x010fc80000000010 */
[----:B-----5:R-:W-:-:S04]  /*5d70*/  FFMA R23, R11, R20, R23 ;  /* 0x000000140b177223 */ /* 0x020fc80000000017 */
[----:B------:R-:W-:-:S07]  /*5d80*/  FFMA R16, R11, R14, R23 ;  /* 0x0000000e0b107223 */ /* 0x000fce0000000017 */
.L_x_87:
[----:B------:R-:W-:Y:S05]  /*5d90*/  BRA.U !UP4, `(.L_x_86) ;  /* 0x000000010c8c7547 */ /* 0x000fea000b800000 */
[----:B------:R-:W-:Y:S01]  /*5da0*/  ISETP.NE.AND P0, PT, RZ, UR35, PT ;  /* 0x00000023ff007c0c */ /* 0x000fe2000bf05270 */
[----:B------:R-:W-:-:S06]  /*5db0*/  UISETP.NE.AND UP3, UPT, UR16, URZ, UPT ;  /* 0x000000ff1000728c */ /* 0x000fcc000bf65270 */
[----:B------:R-:W-:-:S05]  /*5dc0*/  PLOP3.LUT P1, PT, PT, PT, UP3, 0x80, 0x8 ;  /* 0x000000000008781c */ /* 0x000fca0003f2f038 */
[----:B------:R-:W4:Y:S01]  /*5dd0*/  @UP3 LDCU.64 UR38, c[0x0][0x398] ;  /* 0x00007300ff2637ac */ /* 0x000f220008000a00 */
[----:B------:R-:W5:Y:S01]  /*5de0*/  @P0 LDC R21, c[0x0][0x3b4] ;  /* 0x0000ed00ff150b82 */ /* 0x000f620000000800 */
[----:B------:R-:W-:Y:S01]  /*5df0*/  @P0 IADD3 R15, PT, PT, R9, R18, RZ ;  /* 0x00000012090f0210 */ /* 0x000fe20007ffe0ff */
[----:B------:R-:W0:Y:S01]  /*5e00*/  @P0 S2R R23, SR_CgaCtaId ;  /* 0x0000000000170919 */ /* 0x000e220000008800 */
[----:B------:R-:W2:Y:S05]  /*5e10*/  @UP3 LDCU UR14, c[0x0][0x3b4] ;  /* 0x00007680ff0e37ac */ /* 0x000eaa0008000800 */
[----:B-1-3--:R-:W1:Y:S01]  /*5e20*/  @P0 LDC.64 R12, c[0x0][0x398] ;  /* 0x0000e600ff0c0b82 */ /* 0x00ae620000000a00 */
[----:B-----5:R-:W-:Y:S01]  /*5e30*/  @P0 IMAD R21, R2, R21, R18 ;  /* 0x0000001502150224 */ /* 0x020fe200078e0212 */
[----:B------:R-:W-:-:S04]  /*5e40*/  @P0 IADD3 R18, PT, PT, R18, 0x2, RZ ;  /* 0x0000000212120810 */ /* 0x000fc80007ffe0ff */
[----:B------:R-:W-:Y:S01]  /*5e50*/  @P1 IADD3 R14, PT, PT, R9, R18, RZ ;  /* 0x00000012090e1210 */ /* 0x000fe20007ffe0ff */
[----:B-1----:R-:W-:Y:S01]  /*5e60*/  @P0 IMAD.WIDE R12, R15, 0x4, R12 ;  /* 0x000000040f0c0825 */ /* 0x002fe200078e020c */
[----:B------:R-:W-:-:S04]  /*5e70*/  MOV R15, 0x4 ;  /* 0x00000004000f7802 */ /* 0x000fc80000000f00 */
[----:B------:R-:W3:Y:S01]  /*5e80*/  @P0 LDG.E R19, desc[UR12][R12.64] ;  /* 0x0000000c0c130981 */ /* 0x000ee2000c1e1900 */
[----:B----4-:R-:W-:-:S03]  /*5e90*/  @P1 IMAD.WIDE R14, R14, R15, UR38 ;  /* 0x000000260e0e1e25 */ /* 0x010fc6000f8e020f */
[----:B------:R1:W4:Y:S04]  /*5ea0*/  @P0 LDG.E R20, desc[UR12][R12.64+0x4] ;  /* 0x0000040c0c140981 */ /* 0x000328000c1e1900 */
[----:B------:R5:W4:Y:S01]  /*5eb0*/  @P1 LDG.E R15, desc[UR12][R14.64] ;  /* 0x0000000c0e0f1981 */ /* 0x000b22000c1e1900 */
[----:B------:R-:W5:Y:S01]  /*5ec0*/  @UP3 S2UR UR11, SR_CgaCtaId ;  /* 0x00000000000b39c3 */ /* 0x000f620000008800 */
[----:B------:R-:W-:Y:S01]  /*5ed0*/  @P0 MOV R22, 0x400 ;  /* 0x0000040000160802 */ /* 0x000fe20000000f00 */
[----:B------:R-:W-:Y:S01]  /*5ee0*/  @UP3 UMOV UR7, 0x400 ;  /* 0x0000040000073882 */ /* 0x000fe20000000000 */
[----:B--2---:R-:W-:Y:S02]  /*5ef0*/  @P1 IMAD R18, R2, UR14, R18 ;  /* 0x0000000e02121c24 */ /* 0x004fe4000f8e0212 */
[----:B0-----:R-:W-:-:S04]  /*5f00*/  @P0 LEA R22, R23, R22, 0x18 ;  /* 0x0000001617160211 */ /* 0x001fc800078ec0ff */
[----:B------:R-:W-:-:S05]  /*5f10*/  @P0 LEA R21, R21, R22, 0x2 ;  /* 0x0000001615150211 */ /* 0x000fca00078e10ff */
[----:B-1----:R-:W0:Y:S04]  /*5f20*/  @P0 LDS R12, [R21] ;  /* 0x00000000150c0984 */ /* 0x002e280000000800 */
[----:B-----5:R-:W1:Y:S01]  /*5f30*/  @P0 LDS R14, [R21+0x4] ;  /* 0x00000400150e0984 */ /* 0x020e620000000800 */
[----:B------:R-:W-:-:S06]  /*5f40*/  @UP3 ULEA UR7, UR11, UR7, 0x18 ;  /* 0x000000070b073291 */ /* 0x000fcc000f8ec0ff */
[----:B------:R-:W-:-:S06]  /*5f50*/  @P1 LEA R18, R18, UR7, 0x2 ;  /* 0x0000000712121c11 */ /* 0x000fcc000f8e10ff */
[----:B------:R-:W2:Y:S01]  /*5f60*/  @P1 LDS R18, [R18] ;  /* 0x0000000012121984 */ /* 0x000ea20000000800 */
[----:B0-----:R-:W-:-:S04]  /*5f70*/  @P0 FFMA R13, R0, R12, R17 ;  /* 0x0000000c000d0223 */ /* 0x001fc80000000011 */
[----:B-1----:R-:W-:-:S04]  /*5f80*/  @P0 FFMA R17, R0, R14, R13 ;  /* 0x0000000e00110223 */ /* 0x002fc8000000000d */
[----:B--2---:R-:W-:Y:S01]  /*5f90*/  @P1 FFMA R17, R0, R18, R17 ;  /* 0x0000001200111223 */ /* 0x004fe20000000011 */
[----:B---3--:R-:W-:-:S04]  /*5fa0*/  @P0 FFMA R19, R11, R19, R16 ;  /* 0x000000130b130223 */ /* 0x008fc80000000010 */
[----:B----4-:R-:W-:-:S04]  /*5fb0*/  @P0 FFMA R16, R11, R20, R19 ;  /* 0x000000140b100223 */ /* 0x010fc80000000013 */
[----:B------:R-:W-:-:S07]  /*5fc0*/  @P1 FFMA R16, R11, R15, R16 ;  /* 0x0000000f0b101223 */ /* 0x000fce0000000010 */
.L_x_86:
[----:B0-----:R-:W0:Y:S01]  /*5fd0*/  LDC R11, c[0x0][0x3b4] ;  /* 0x0000ed00ff0b7b82 */ /* 0x001e220000000800 */
[----:B------:R-:W4:Y:S07]  /*5fe0*/  LDCU UR7, c[0x0][0x3c8] ;  /* 0x00007900ff0777ac */ /* 0x000f2e0008000800 */
[----:B-1-3--:R-:W1:Y:S08]  /*5ff0*/  LDC.64 R12, c[0x0][0x3d8] ;  /* 0x0000f600ff0c7b82 */ /* 0x00ae700000000a00 */
[----:B------:R-:W3:Y:S01]  /*6000*/  LDC.64 R14, c[0x0][0x3e0] ;  /* 0x0000f800ff0e7b82 */ /* 0x000ee20000000a00 */
[----:B0-----:R-:W-:-:S04]  /*6010*/  IMAD R11, R11, UR6, R8 ;  /* 0x000000060b0b7c24 */ /* 0x001fc8000f8e0208 */
[----:B-1----:R-:W-:-:S05]  /*6020*/  IMAD.WIDE R12, R11, 0x4, R12 ;  /* 0x000000040b0c7825 */ /* 0x002fca00078e020c */
[----:B--2---:R-:W4:Y:S01]  /*6030*/  LDG.E R0, desc[UR12][R12.64] ;  /* 0x0000000c0c007981 */ /* 0x004f22000c1e1900 */
[----:B---3--:R-:W-:-:S04]  /*6040*/  IMAD.WIDE R14, R11, 0x4, R14 ;  /* 0x000000040b0e7825 */ /* 0x008fc800078e020e */
[----:B----4-:R-:W-:-:S05]  /*6050*/  FFMA R17, R17, UR7, R0 ;  /* 0x0000000711117c23 */ /* 0x010fca0008000000 */
[----:B------:R0:W-:Y:S04]  /*6060*/  STG.E desc[UR12][R12.64], R17 ;  /* 0x000000110c007986 */ /* 0x0001e8000c10190c */
[----:B------:R-:W2:Y:S01]  /*6070*/  LDG.E R11, desc[UR12][R14.64] ;  /* 0x0000000c0e0b7981 */ /* 0x000ea2000c1e1900 */
[----:B------:R-:W-:-:S06]  /*6080*/  UIADD3 UR6, UPT, UPT, UR6, 0x1, URZ ;  /* 0x0000000106067890 */ /* 0x000fcc000fffe0ff */
[----:B------:R-:W-:Y:S01]  /*6090*/  ISETP.NE.AND P0, PT, R3, UR6, PT ;  /* 0x0000000603007c0c */ /* 0x000fe2000bf05270 */
[----:B--2---:R-:W-:-:S05]  /*60a0*/  FADD R11, R11, R16 ;  /* 0x000000100b0b7221 */ /* 0x004fca0000000000 */
[----:B------:R0:W-:Y:S07]  /*60b0*/  STG.E desc[UR12][R14.64], R11 ;  /* 0x0000000b0e007986 */ /* 0x0001ee000c10190c */
[----:B------:R-:W-:Y:S05]  /*60c0*/  @!P0 BRA `(.L_x_82) ;  /* 0x0000000800788947 */ /* 0x000fea0003800000 */
[----:B------:R-:W-:Y:S05]  /*60d0*/  BRA `(.L_x_88) ;  /* 0xfffffff400cc7947 */ /* 0x000fea000383ffff */
.L_x_83:
[----:B------:R-:W-:Y:S01]  /*60e0*/  UISETP.GE.U32.AND UP3, UPT, UR33, 0x7, UPT ;  /* 0x000000072100788c */ /* 0x000fe2000bf66070 */
[----:B------:R-:W-:-:S08]  /*60f0*/  UMOV UR6, URZ ;  /* 0x000000ff00067c82 */ /* 0x000fd00008000000 */
[----:B------:R-:W-:Y:S05]  /*6100*/  BRA.U !UP3, `(.L_x_89) ;  /* 0x000000050b247547 */ /* 0x000fea000b800000 */
[----:B------:R-:W-:-:S05]  /*6110*/  UMOV UR6, URZ ;  /* 0x000000ff00067c82 */ /* 0x000fca0008000000 */
.L_x_90:
[----:B0----5:R-:W0:Y:S08]  /*6120*/  LDC R3, c[0x0][0x3b4] ;  /* 0x0000ed00ff037b82 */ /* 0x021e300000000800 */
[----:B-1-3--:R-:W1:Y:S08]  /*6130*/  LDC.64 R12, c[0x0][0x3d8] ;  /* 0x0000f600ff0c7b82 */ /* 0x00ae700000000a00 */
[----:B------:R-:W3:Y:S01]  /*6140*/  LDC.64 R14, c[0x0][0x3e0] ;  /* 0x0000f800ff0e7b82 */ /* 0x000ee20000000a00 */
[----:B0-----:R-:W-:-:S04]  /*6150*/  IMAD R9, R3, UR6, R8 ;  /* 0x0000000603097c24 */ /* 0x001fc8000f8e0208 */
[----:B-1----:R-:W-:-:S05]  /*6160*/  IMAD.WIDE R12, R9, 0x4, R12 ;  /* 0x00000004090c7825 */ /* 0x002fca00078e020c */
[----:B----4-:R-:W4:Y:S01]  /*6170*/  LDG.E R0, desc[UR12][R12.64] ;  /* 0x0000000c0c007981 */ /* 0x010f22000c1e1900 */
[----:B---3--:R-:W-:-:S04]  /*6180*/  IMAD.WIDE R14, R9, 0x4, R14 ;  /* 0x00000004090e7825 */ /* 0x008fc800078e020e */
[----:B----4-:R-:W-:-:S05]  /*6190*/  FADD R11, R5, R0 ;  /* 0x00000000050b7221 */ /* 0x010fca0000000000 */
[----:B------:R0:W-:Y:S04]  /*61a0*/  STG.E desc[UR12][R12.64], R11 ;  /* 0x0000000b0c007986 */ /* 0x0001e8000c10190c */
[----:B------:R-:W3:Y:S01]  /*61b0*/  LDG.E R0, desc[UR12][R14.64] ;  /* 0x0000000c0e007981 */ /* 0x000ee2000c1e1900 */
[----:B--2---:R-:W-:-:S04]  /*61c0*/  IMAD.WIDE R16, R3, 0x4, R12 ;  /* 0x0000000403107825 */ /* 0x004fc800078e020c */
[----:B---3--:R-:W-:-:S05]  /*61d0*/  FADD R9, RZ, R0 ;  /* 0x00000000ff097221 */ /* 0x008fca0000000000 */
[----:B------:R1:W-:Y:S04]  /*61e0*/  STG.E desc[UR12][R14.64], R9 ;  /* 0x000000090e007986 */ /* 0x0003e8000c10190c */
[----:B------:R-:W2:Y:S01]  /*61f0*/  LDG.E R0, desc[UR12][R16.64] ;  /* 0x0000000c10007981 */ /* 0x000ea2000c1e1900 */
[----:B------:R-:W-:-:S04]  /*6200*/  IMAD.WIDE R18, R3, 0x4, R14 ;  /* 0x0000000403127825 */ /* 0x000fc800078e020e */
[----:B--2---:R-:W-:-:S05]  /*6210*/  FADD R21, R5, R0 ;  /* 0x0000000005157221 */ /* 0x004fca0000000000 */
[----:B------:R2:W-:Y:S04]  /*6220*/  STG.E desc[UR12][R16.64], R21 ;  /* 0x0000001510007986 */ /* 0x0005e8000c10190c */
[----:B------:R-:W3:Y:S01]  /*6230*/  LDG.E R0, desc[UR12][R18.64] ;  /* 0x0000000c12007981 */ /* 0x000ee2000c1e1900 */
[----:B0-----:R-:W-:-:S04]  /*6240*/  IMAD.WIDE R12, R3, 0x4, R16 ;  /* 0x00000004030c7825 */ /* 0x001fc800078e0210 */
[----:B---3--:R-:W-:-:S05]  /*6250*/  FADD R23, RZ, R0 ;  /* 0x00000000ff177221 */ /* 0x008fca0000000000 */
[----:B------:R0:W-:Y:S04]  /*6260*/  STG.E desc[UR12][R18.64], R23 ;  /* 0x0000001712007986 */ /* 0x0001e8000c10190c */
[----:B------:R-:W3:Y:S01]  /*6270*/  LDG.E R0, desc[UR12][R12.64] ;  /* 0x0000000c0c007981 */ /* 0x000ee2000c1e1900 */
[----:B-1----:R-:W-:-:S04]  /*6280*/  IMAD.WIDE R14, R3, 0x4, R18 ;  /* 0x00000004030e7825 */ /* 0x002fc800078e0212 */
[----:B---3--:R-:W-:-:S05]  /*6290*/  FADD R11, R5, R0 ;  /* 0x00000000050b7221 */ /* 0x008fca0000000000 */
[----:B------:R1:W-:Y:S04]  /*62a0*/  STG.E desc[UR12][R12.64], R11 ;  /* 0x0000000b0c007986 */ /* 0x0003e8000c10190c */
[----:B------:R-:W3:Y:S01]  /*62b0*/  LDG.E R0, desc[UR12][R14.64] ;  /* 0x0000000c0e007981 */ /* 0x000ee2000c1e1900 */
[----:B--2---:R-:W-:-:S04]  /*62c0*/  IMAD.WIDE R16, R3, 0x4, R12 ;  /* 0x0000000403107825 */ /* 0x004fc800078e020c */
[----:B---3--:R-:W-:-:S05]  /*62d0*/  FADD R9, RZ, R0 ;  /* 0x00000000ff097221 */ /* 0x008fca0000000000 */
[----:B------:R2:W-:Y:S04]  /*62e0*/  STG.E desc[UR12][R14.64], R9 ;  /* 0x000000090e007986 */ /* 0x0005e8000c10190c */
[----:B------:R-:W3:Y:S01]  /*62f0*/  LDG.E R0, desc[UR12][R16.64] ;  /* 0x0000000c10007981 */ /* 0x000ee2000c1e1900 */
[----:B0-----:R-:W-:-:S04]  /*6300*/  IMAD.WIDE R18, R3, 0x4, R14 ;  /* 0x0000000403127825 */ /* 0x001fc800078e020e */
[----:B---3--:R-:W-:-:S05]  /*6310*/  FADD R21, R5, R0 ;  /* 0x0000000005157221 */ /* 0x008fca0000000000 */
[----:B------:R0:W-:Y:S04]  /*6320*/  STG.E desc[UR12][R16.64], R21 ;  /* 0x0000001510007986 */ /* 0x0001e8000c10190c */
[----:B------:R-:W3:Y:S01]  /*6330*/  LDG.E R0, desc[UR12][R18.64] ;  /* 0x0000000c12007981 */ /* 0x000ee2000c1e1900 */
[----:B-1----:R-:W-:-:S04]  /*6340*/  IMAD.WIDE R12, R3, 0x4, R16 ;  /* 0x00000004030c7825 */ /* 0x002fc800078e0210 */
[----:B---3--:R-:W-:-:S05]  /*6350*/  FADD R23, RZ, R0 ;  /* 0x00000000ff177221 */ /* 0x008fca0000000000 */
[----:B------:R1:W-:Y:S04]  /*6360*/  STG.E desc[UR12][R18.64], R23 ;  /* 0x0000001712007986 */ /* 0x0003e8000c10190c */
[----:B------:R-:W3:Y:S01]  /*6370*/  LDG.E R0, desc[UR12][R12.64] ;  /* 0x0000000c0c007981 */ /* 0x000ee2000c1e1900 */
[----:B--2---:R-:W-:-:S04]  /*6380*/  IMAD.WIDE R14, R3, 0x4, R18 ;  /* 0x00000004030e7825 */ /* 0x004fc800078e0212 */
[----:B---3--:R-:W-:-:S05]  /*6390*/  FADD R11, R5, R0 ;  /* 0x00000000050b7221 */ /* 0x008fca0000000000 */
        /* <DEDUP_REMOVED lines=25> */
[----:B------:R-:W2:Y:S01]  /*6530*/  LDG.E R0, desc[UR12][R18.64] ;  /* 0x0000000c12007981 */ /* 0x000ea2000c1e1900 */
[----:B------:R-:W-:-:S04]  /*6540*/  UIADD3 UR6, UPT, UPT, UR6, 0x8, URZ ;  /* 0x0000000806067890 */ /* 0x000fc8000fffe0ff */
[----:B------:R-:W-:Y:S01]  /*6550*/  UISETP.NE.AND UP3, UPT, UR6, UR10, UPT ;  /* 0x0000000a0600728c */ /* 0x000fe2000bf65270 */
[----:B--2---:R-:W-:-:S05]  /*6560*/  FADD R3, RZ, R0 ;  /* 0x00000000ff037221 */ /* 0x004fca0000000000 */
[----:B------:R0:W-:Y:S03]  /*6570*/  STG.E desc[UR12][R18.64], R3 ;  /* 0x0000000312007986 */ /* 0x0001e6000c10190c */
[----:B------:R-:W-:Y:S05]  /*6580*/  BRA.U UP3, `(.L_x_90) ;  /* 0xfffffff903e47547 */ /* 0x000fea000b83ffff */
[----:B------:R-:W-:-:S05]  /*6590*/  UMOV UR6, UR10 ;  /* 0x0000000a00067c82 */ /* 0x000fca0008000000 */
.L_x_89:
[----:B------:R-:W-:-:S09]  /*65a0*/  UISETP.NE.AND UP3, UPT, UR32, URZ, UPT ;  /* 0x000000ff2000728c */ /* 0x000fd2000bf65270 */
[----:B------:R-:W-:Y:S05]  /*65b0*/  BRA.U !UP3, `(.L_x_82) ;  /* 0x000000050b3c7547 */ /* 0x000fea000b800000 */
[----:B------:R-:W-:Y:S02]  /*65c0*/  UISETP.GE.U32.AND UP3, UPT, UR27, 0x3, UPT ;  /* 0x000000031b00788c */ /* 0x000fe4000bf66070 */
[----:B------:R-:W-:-:S07]  /*65d0*/  UISETP.NE.AND UP4, UPT, UR31, URZ, UPT ;  /* 0x000000ff1f00728c */ /* 0x000fce000bf85270 */
[----:B------:R-:W-:Y:S05]  /*65e0*/  BRA.U !UP3, `(.L_x_91) ;  /* 0x000000010b947547 */ /* 0x000fea000b800000 */
        /* <DEDUP_REMOVED lines=29> */
[----:B------:R-:W2:Y:S01]  /*67c0*/  LDG.E R0, desc[UR12][R16.64] ;  /* 0x0000000c10007981 */ /* 0x000ea2000c1e1900 */
[----:B0-----:R-:W-:-:S04]  /*67d0*/  IMAD.WIDE R18, R3, 0x4, R14 ;  /* 0x0000000403127825 */ /* 0x001fc800078e020e */
[----:B--2---:R-:W-:-:S05]  /*67e0*/  FADD R21, R5, R0 ;  /* 0x0000000005157221 */ /* 0x004fca0000000000 */
[----:B------:R1:W-:Y:S04]  /*67f0*/  STG.E desc[UR12][R16.64], R21 ;  /* 0x0000001510007986 */ /* 0x0003e8000c10190c */
[----:B------:R-:W2:Y:S01]  /*6800*/  LDG.E R0, desc[UR12][R18.64] ;  /* 0x0000000c12007981 */ /* 0x000ea2000c1e1900 */
[----:B------:R-:W-:Y:S01]  /*6810*/  UIADD3 UR6, UPT, UPT, UR6, 0x4, URZ ;  /* 0x0000000406067890 */ /* 0x000fe2000fffe0ff */
[----:B--2---:R-:W-:-:S05]  /*6820*/  FADD R3, RZ, R0 ;  /* 0x00000000ff037221 */ /* 0x004fca0000000000 */
[----:B------:R1:W-:Y:S06]  /*6830*/  STG.E desc[UR12][R18.64], R3 ;  /* 0x0000000312007986 */ /* 0x0003ec000c10190c */
.L_x_91:
[----:B------:R-:W-:Y:S05]  /*6840*/  BRA.U !UP4, `(.L_x_82) ;  /* 0x000000010c987547 */ /* 0x000fea000b800000 */
[----:B------:R-:W-:Y:S02]  /*6850*/  UISETP.NE.AND UP3, UPT, UR26, URZ, UPT ;  /* 0x000000ff1a00728c */ /* 0x000fe4000bf65270 */
[----:B------:R-:W-:-:S07]  /*6860*/  UISETP.NE.AND UP4, UPT, UR29, URZ, UPT ;  /* 0x000000ff1d00728c */ /* 0x000fce000bf85270 */
[----:B------:R-:W-:Y:S05]  /*6870*/  BRA.U !UP3, `(.L_x_92) ;  /* 0x000000010b547547 */ /* 0x000fea000b800000 */
[----:B012---:R-:W0:Y:S08]  /*6880*/  LDC R19, c[0x0][0x3b4] ;  /* 0x0000ed00ff137b82 */ /* 0x007e300000000800 */
[----:B---3--:R-:W1:Y:S08]  /*6890*/  LDC.64 R14, c[0x0][0x3d8] ;  /* 0x0000f600ff0e7b82 */ /* 0x008e700000000a00 */
[----:B------:R-:W2:Y:S01]  /*68a0*/  LDC.64 R12, c[0x0][0x3e0] ;  /* 0x0000f800ff0c7b82 */ /* 0x000ea20000000a00 */
[----:B0-----:R-:W-:-:S04]  /*68b0*/  IMAD R9, R19, UR6, R8 ;  /* 0x0000000613097c24 */ /* 0x001fc8000f8e0208 */
[----:B-1----:R-:W-:-:S05]  /*68c0*/  IMAD.WIDE R14, R9, 0x4, R14 ;  /* 0x00000004090e7825 */ /* 0x002fca00078e020e */
[----:B----4-:R-:W3:Y:S01]  /*68d0*/  LDG.E R0, desc[UR12][R14.64] ;  /* 0x0000000c0e007981 */ /* 0x010ee2000c1e1900 */
[----:B--2---:R-:W-:-:S04]  /*68e0*/  IMAD.WIDE R12, R9, 0x4, R12 ;  /* 0x00000004090c7825 */ /* 0x004fc800078e020c */
[----:B---3-5:R-:W-:-:S05]  /*68f0*/  FADD R3, R5, R0 ;  /* 0x0000000005037221 */ /* 0x028fca0000000000 */
[----:B------:R0:W-:Y:S04]  /*6900*/  STG.E desc[UR12][R14.64], R3 ;  /* 0x000000030e007986 */ /* 0x0001e8000c10190c */
[----:B------:R-:W2:Y:S01]  /*6910*/  LDG.E R0, desc[UR12][R12.64] ;  /* 0x0000000c0c007981 */ /* 0x000ea2000c1e1900 */
[----:B------:R-:W-:-:S04]  /*6920*/  IMAD.WIDE R16, R19, 0x4, R14 ;  /* 0x0000000413107825 */ /* 0x000fc800078e020e */
[----:B--2---:R-:W-:-:S05]  /*6930*/  FADD R9, RZ, R0 ;  /* 0x00000000ff097221 */ /* 0x004fca0000000000 */
[----:B------:R0:W-:Y:S04]  /*6940*/  STG.E desc[UR12][R12.64], R9 ;  /* 0x000000090c007986 */ /* 0x0001e8000c10190c */
[----:B------:R-:W2:Y:S01]  /*6950*/  LDG.E R0, desc[UR12][R16.64] ;  /* 0x0000000c10007981 */ /* 0x000ea2000c1e1900 */
[----:B------:R-:W-:-:S04]  /*6960*/  IMAD.WIDE R18, R19, 0x4, R12 ;  /* 0x0000000413127825 */ /* 0x000fc800078e020c */
[----:B--2---:R-:W-:-:S05]  /*6970*/  FADD R11, R5, R0 ;  /* 0x00000000050b7221 */ /* 0x004fca0000000000 */
[----:B------:R0:W-:Y:S04]  /*6980*/  STG.E desc[UR12][R16.64], R11 ;  /* 0x0000000b10007986 */ /* 0x0001e8000c10190c */
[----:B------:R-:W2:Y:S01]  /*6990*/  LDG.E R0, desc[UR12][R18.64] ;  /* 0x0000000c12007981 */ /* 0x000ea2000c1e1900 */
[----:B------:R-:W-:Y:S01]  /*69a0*/  UIADD3 UR6, UPT, UPT, UR6, 0x2, URZ ;  /* 0x0000000206067890 */ /* 0x000fe2000fffe0ff */
[----:B--2---:R-:W-:-:S05]  /*69b0*/  FADD R21, RZ, R0 ;  /* 0x00000000ff157221 */ /* 0x004fca0000000000 */
[----:B------:R0:W-:Y:S06]  /*69c0*/  STG.E desc[UR12][R18.64], R21 ;  /* 0x0000001512007986 */ /* 0x0001ec000c10190c */
.L_x_92:
[----:B------:R-:W-:Y:S05]  /*69d0*/  BRA.U !UP4, `(.L_x_82) ;  /* 0x000000010c347547 */ /* 0x000fea000b800000 */
[----:B------:R-:W2:Y:S01]  /*69e0*/  LDCU UR7, c[0x0][0x3b4] ;  /* 0x00007680ff0777ac */ /* 0x000ea20008000800 */
[----:B01-3--:R-:W0:Y:S08]  /*69f0*/  LDC.64 R12, c[0x0][0x3d8] ;  /* 0x0000f600ff0c7b82 */ /* 0x00be300000000a00 */
[----:B------:R-:W1:Y:S01]  /*6a00*/  LDC.64 R14, c[0x0][0x3e0] ;  /* 0x0000f800ff0e7b82 */ /* 0x000e620000000a00 */
[----:B--2--5:R-:W-:-:S05]  /*6a10*/  MOV R3, UR7 ;  /* 0x0000000700037c02 */ /* 0x024fca0008000f00 */
[----:B------:R-:W-:-:S04]  /*6a20*/  IMAD R3, R3, UR6, R8 ;  /* 0x0000000603037c24 */ /* 0x000fc8000f8e0208 */
[----:B0-----:R-:W-:-:S05]  /*6a30*/  IMAD.WIDE R12, R3, 0x4, R12 ;  /* 0x00000004030c7825 */ /* 0x001fca00078e020c */
[----:B----4-:R-:W2:Y:S01]  /*6a40*/  LDG.E R0, desc[UR12][R12.64] ;  /* 0x0000000c0c007981 */ /* 0x010ea2000c1e1900 */
[----:B-1----:R-:W-:-:S04]  /*6a50*/  IMAD.WIDE R14, R3, 0x4, R14 ;  /* 0x00000004030e7825 */ /* 0x002fc800078e020e */
[----:B--2---:R-:W-:-:S05]  /*6a60*/  FADD R9, R5, R0 ;  /* 0x0000000005097221 */ /* 0x004fca0000000000 */
[----:B------:R0:W-:Y:S04]  /*6a70*/  STG.E desc[UR12][R12.64], R9 ;  /* 0x000000090c007986 */ /* 0x0001e8000c10190c */
[----:B------:R-:W2:Y:S02]  /*6a80*/  LDG.E R0, desc[UR12][R14.64] ;  /* 0x0000000c0e007981 */ /* 0x000ea4000c1e1900 */
[----:B--2---:R-:W-:-:S05]  /*6a90*/  FADD R3, RZ, R0 ;  /* 0x00000000ff037221 */ /* 0x004fca0000000000 */
[----:B------:R0:W-:Y:S02]  /*6aa0*/  STG.E desc[UR12][R14.64], R3 ;  /* 0x000000030e007986 */ /* 0x0001e4000c10190c */
.L_x_82:
[----:B------:R-:W-:Y:S05]  /*6ab0*/  BRA.U UP2, `(.L_x_93) ;  /* 0xffffffa102347547 */ /* 0x000fea000b83ffff */
.L_x_4:
[----:B------:R-:W-:Y:S06]  /*6ac0*/  BAR.SYNC.DEFER_BLOCKING 0x0 ;  /* 0x0000000000007b1d */ /* 0x000fec0000010000 */
[----:B------:R-:W-:Y:S05]  /*6ad0*/  BRA.U UP1, `(.L_x_94) ;  /* 0xffffff9901307547 */ /* 0x000fea000b83ffff */
[----:B------:R-:W-:Y:S05]  /*6ae0*/  EXIT ;  /* 0x000000000000794d */ /* 0x000fea0003800000 */
        .weak           $__internal_0_$__cuda_sm3x_div_rn_noftz_f32_slowpath
        .type           $__internal_0_$__cuda_sm3x_div_rn_noftz_f32_slowpath,@function
        .size           $__internal_0_$__cuda_sm3x_div_rn_noftz_f32_slowpath,(.L_x_107 - $__internal_0_$__cuda_sm3x_div_rn_noftz_f32_slowpath)
$__internal_0_$__cuda_sm3x_div_rn_noftz_f32_slowpath:
[----:B------:R-:W-:Y:S01]  /*6af0*/  SHF.R.U32.HI R13, RZ, 0x17, R3 ;  /* 0x00000017ff0d7819 */ /* 0x000fe20000011603 */
[----:B------:R-:W-:Y:S01]  /*6b00*/  BSSY.RECONVERGENT B0, `(.L_x_95) ;  /* 0x0000063000007945 */ /* 0x000fe20003800200 */
[----:B------:R-:W-:Y:S02]  /*6b10*/  SHF.R.U32.HI R20, RZ, 0x17, R0 ;  /* 0x00000017ff147819 */ /* 0x000fe40000011600 */
[----:B------:R-:W-:Y:S02]  /*6b20*/  LOP3.LUT R13, R13, 0xff, RZ, 0xc0, !PT ;  /* 0x000000ff0d0d7812 */ /* 0x000fe400078ec0ff */
[----:B------:R-:W-:Y:S02]  /*6b30*/  LOP3.LUT R20, R20, 0xff, RZ, 0xc0, !PT ;  /* 0x000000ff14147812 */ /* 0x000fe400078ec0ff */
[----:B------:R-:W-:Y:S02]  /*6b40*/  IADD3 R18, PT, PT, R13, -0x1, RZ ;  /* 0xffffffff0d127810 */ /* 0x000fe40007ffe0ff */
[----:B------:R-:W-:-:S02]  /*6b50*/  IADD3 R17, PT, PT, R20, -0x1, RZ ;  /* 0xffffffff14117810 */ /* 0x000fc40007ffe0ff */
[----:B------:R-:W-:Y:S02]  /*6b60*/  ISETP.GT.U32.AND P0, PT, R18, 0xfd, PT ;  /* 0x000000fd1200780c */ /* 0x000fe40003f04070 */
[----:B------:R-:W-:Y:S02]  /*6b70*/  MOV R19, R3 ;  /* 0x0000000300137202 */ /* 0x000fe40000000f00 */
[----:B------:R-:W-:-:S13]  /*6b80*/  ISETP.GT.U32.OR P0, PT, R17, 0xfd, P0 ;  /* 0x000000fd1100780c */ /* 0x000fda0000704470 */
[----:B------:R-:W-:Y:S01]  /*6b90*/  @!P0 MOV R12, RZ ;  /* 0x000000ff000c8202 */ /* 0x000fe20000000f00 */
[----:B------:R-:W-:Y:S06]  /*6ba0*/  @!P0 BRA `(.L_x_96) ;  /* 0x00000000005c8947 */ /* 0x000fec0003800000 */
[----:B------:R-:W-:Y:S02]  /*6bb0*/  FSETP.GTU.FTZ.AND P0, PT, |R0|, +INF , PT ;  /* 0x7f8000000000780b */ /* 0x000fe40003f1c200 */
[----:B------:R-:W-:-:S04]  /*6bc0*/  FSETP.GTU.FTZ.AND P1, PT, |R3|, +INF , PT ;  /* 0x7f8000000300780b */ /* 0x000fc80003f3c200 */
[----:B------:R-:W-:-:S13]  /*6bd0*/  PLOP3.LUT P0, PT, P0, P1, PT, 0xf8, 0x8f ;  /* 0x00000000008f781c */ /* 0x000fda0000703f70 */
[----:B------:R-:W-:Y:S05]  /*6be0*/  @P0 BRA `(.L_x_97) ;  /* 0x00000004004c0947 */ /* 0x000fea0003800000 */
[----:B------:R-:W-:-:S13]  /*6bf0*/  LOP3.LUT P0, RZ, R19, 0x7fffffff, R0, 0xc8, !PT ;  /* 0x7fffffff13ff7812 */ /* 0x000fda000780c800 */
[----:B------:R-:W-:Y:S05]  /*6c00*/  @!P0 BRA `(.L_x_98) ;  /* 0x00000004003c8947 */ /* 0x000fea0003800000 */
[C---:B------:R-:W-:Y:S02]  /*6c10*/  FSETP.NEU.FTZ.AND P0, PT, |R0|.reuse, +INF , PT ;  /* 0x7f8000000000780b */ /* 0x040fe40003f1d200 */
[----:B------:R-:W-:Y:S02]  /*6c20*/  FSETP.NEU.FTZ.AND P2, PT, |R3|, +INF , PT ;  /* 0x7f8000000300780b */ /* 0x000fe40003f5d200 */
[----:B------:R-:W-:-:S11]  /*6c30*/  FSETP.NEU.FTZ.AND P1, PT, |R0|, +INF , PT ;  /* 0x7f8000000000780b */ /* 0x000fd60003f3d200 */
[----:B------:R-:W-:Y:S05]  /*6c40*/  @!P2 BRA !P0, `(.L_x_98) ;  /* 0x00000004002ca947 */ /* 0x000fea0004000000 */
[----:B------:R-:W-:-:S04]  /*6c50*/  LOP3.LUT P0, RZ, R0, 0x7fffffff, RZ, 0xc0, !PT ;  /* 0x7fffffff00ff7812 */ /* 0x000fc8000780c0ff */
[----:B------:R-:W-:-:S13]  /*6c60*/  PLOP3.LUT P0, PT, P2, P0, PT, 0x2f, 0xf2 ;  /* 0x0000000000f2781c */ /* 0x000fda0001700577 */
[----:B------:R-:W-:Y:S05]  /*6c70*/  @P0 BRA `(.L_x_99) ;  /* 0x0000000400180947 */ /* 0x000fea0003800000 */
[----:B------:R-:W-:-:S04]  /*6c80*/  LOP3.LUT P0, RZ, R19, 0x7fffffff, RZ, 0xc0, !PT ;  /* 0x7fffffff13ff7812 */ /* 0x000fc8000780c0ff */
[----:B------:R-:W-:-:S13]  /*6c90*/  PLOP3.LUT P0, PT, P1, P0, PT, 0x2f, 0xf2 ;  /* 0x0000000000f2781c */ /* 0x000fda0000f00577 */
[----:B------:R-:W-:Y:S05]  /*6ca0*/  @P0 BRA `(.L_x_100) ;  /* 0x0000000400000947 */ /* 0x000fea0003800000 */
[----:B------:R-:W-:Y:S02]  /*6cb0*/  ISETP.GE.AND P0, PT, R17, RZ, PT ;  /* 0x000000ff1100720c */ /* 0x000fe40003f06270 */
[----:B------:R-:W-:-:S11]  /*6cc0*/  ISETP.GE.AND P1, PT, R18, RZ, PT ;  /* 0x000000ff1200720c */ /* 0x000fd60003f26270 */
[----:B------:R-:W-:Y:S01]  /*6cd0*/  @P0 MOV R12, RZ ;  /* 0x000000ff000c0202 */ /* 0x000fe20000000f00 */
[----:B------:R-:W-:Y:S01]  /*6ce0*/  @!P0 FFMA R0, R0, 1.84467440737095516160e+19, RZ ;  /* 0x5f80000000008823 */ /* 0x000fe200000000ff */
[----:B------:R-:W-:Y:S01]  /*6cf0*/  @!P0 MOV R12, 0xffffffc0 ;  /* 0xffffffc0000c8802 */ /* 0x000fe20000000f00 */
[----:B------:R-:W-:-:S03]  /*6d00*/  @!P1 FFMA R19, R3, 1.84467440737095516160e+19, RZ ;  /* 0x5f80000003139823 */ /* 0x000fc600000000ff */
[----:B------:R-:W-:-:S07]  /*6d10*/  @!P1 IADD3 R12, PT, PT, R12, 0x40, RZ ;  /* 0x000000400c0c9810 */ /* 0x000fce0007ffe0ff */
.L_x_96:
[----:B------:R-:W-:Y:S01]  /*6d20*/  LEA R18, R13, 0xc0800000, 0x17 ;  /* 0xc08000000d127811 */ /* 0x000fe200078eb8ff */
[----:B------:R-:W-:Y:S01]  /*6d30*/  BSSY.RECONVERGENT B1, `(.L_x_101) ;  /* 0x0000036000017945 */ /* 0x000fe20003800200 */
[----:B------:R-:W-:Y:S02]  /*6d40*/  IADD3 R20, PT, PT, R20, -0x7f, RZ ;  /* 0xffffff8114147810 */ /* 0x000fe40007ffe0ff */
[----:B------:R-:W-:Y:S02]  /*6d50*/  IADD3 R21, PT, PT, -R18, R19, RZ ;  /* 0x0000001312157210 */ /* 0x000fe40007ffe1ff */
[C---:B------:R-:W-:Y:S01]  /*6d60*/  IADD3 R13, PT, PT, R20.reuse, 0x7f, -R13 ;  /* 0x0000007f140d7810 */ /* 0x040fe20007ffe80d */
[----:B------:R-:W-:Y:S01]  /*6d70*/  IMAD R0, R20, -0x800000, R0 ;  /* 0xff80000014007824 */ /* 0x000fe200078e0200 */
[----:B------:R-:W0:Y:S01]  /*6d80*/  MUFU.RCP R18, R21 ;  /* 0x0000001500127308 */ /* 0x000e220000001000 */
[----:B------:R-:W-:Y:S01]  /*6d90*/  FADD.FTZ R19, -R21, -RZ ;  /* 0x800000ff15137221 */ /* 0x000fe20000010100 */
[----:B------:R-:W-:-:S03]  /*6da0*/  IADD3 R13, PT, PT, R13, R12, RZ ;  /* 0x0000000c0d0d7210 */ /* 0x000fc60007ffe0ff */
[----:B0-----:R-:W-:-:S04]  /*6db0*/  FFMA R17, R18, R19, 1 ;  /* 0x3f80000012117423 */ /* 0x001fc80000000013 */
[----:B------:R-:W-:-:S04]  /*6dc0*/  FFMA R17, R18, R17, R18 ;  /* 0x0000001112117223 */ /* 0x000fc80000000012 */
[----:B------:R-:W-:-:S04]  /*6dd0*/  FFMA R18, R0, R17, RZ ;  /* 0x0000001100127223 */ /* 0x000fc800000000ff */
[----:B------:R-:W-:-:S04]  /*6de0*/  FFMA R22, R19, R18, R0 ;  /* 0x0000001213167223 */ /* 0x000fc80000000000 */
[----:B------:R-:W-:-:S04]  /*6df0*/  FFMA R18, R17, R22, R18 ;  /* 0x0000001611127223 */ /* 0x000fc80000000012 */
[----:B------:R-:W-:-:S04]  /*6e00*/  FFMA R19, R19, R18, R0 ;  /* 0x0000001213137223 */ /* 0x000fc80000000000 */
[----:B------:R-:W-:-:S05]  /*6e10*/  FFMA R0, R17, R19, R18 ;  /* 0x0000001311007223 */ /* 0x000fca0000000012 */
[----:B------:R-:W-:-:S04]  /*6e20*/  SHF.R.U32.HI R20, RZ, 0x17, R0 ;  /* 0x00000017ff147819 */ /* 0x000fc80000011600 */
[----:B------:R-:W-:-:S04]  /*6e30*/  LOP3.LUT R12, R20, 0xff, RZ, 0xc0, !PT ;  /* 0x000000ff140c7812 */ /* 0x000fc800078ec0ff */
[----:B------:R-:W-:-:S04]  /*6e40*/  IADD3 R12, PT, PT, R12, R13, RZ ;  /* 0x0000000d0c0c7210 */ /* 0x000fc80007ffe0ff */
[----:B------:R-:W-:-:S04]  /*6e50*/  IADD3 R20, PT, PT, R12, -0x1, RZ ;  /* 0xffffffff0c147810 */ /* 0x000fc80007ffe0ff */
[----:B------:R-:W-:-:S13]  /*6e60*/  ISETP.GE.U32.AND P0, PT, R20, 0xfe, PT ;  /* 0x000000fe1400780c */ /* 0x000fda0003f06070 */
[----:B------:R-:W-:Y:S05]  /*6e70*/  @!P0 BRA `(.L_x_102) ;  /* 0x0000000000808947 */ /* 0x000fea0003800000 */
[----:B------:R-:W-:-:S13]  /*6e80*/  ISETP.GT.AND P0, PT, R12, 0xfe, PT ;  /* 0x000000fe0c00780c */ /* 0x000fda0003f04270 */
[----:B------:R-:W-:Y:S05]  /*6e90*/  @P0 BRA `(.L_x_103) ;  /* 0x00000000006c0947 */ /* 0x000fea0003800000 */
[----:B------:R-:W-:-:S13]  /*6ea0*/  ISETP.GE.AND P0, PT, R12, 0x1, PT ;  /* 0x000000010c00780c */ /* 0x000fda0003f06270 */
[----:B------:R-:W-:Y:S05]  /*6eb0*/  @P0 BRA `(.L_x_104) ;  /* 0x0000000000740947 */ /* 0x000fea0003800000 */
[----:B------:R-:W-:Y:S02]  /*6ec0*/  ISETP.GE.AND P0, PT, R12, -0x18, PT ;  /* 0xffffffe80c00780c */ /* 0x000fe40003f06270 */
[----:B------:R-:W-:-:S11]  /*6ed0*/  LOP3.LUT R0, R0, 0x80000000, RZ, 0xc0, !PT ;  /* 0x8000000000007812 */ /* 0x000fd600078ec0ff */
[----:B------:R-:W-:Y:S05]  /*6ee0*/  @!P0 BRA `(.L_x_104) ;  /* 0x0000000000688947 */ /* 0x000fea0003800000 */
[CCC-:B------:R-:W-:Y:S01]  /*6ef0*/  FFMA.RZ R20, R17.reuse, R19.reuse, R18.reuse ;  /* 0x0000001311147223 */ /* 0x1c0fe2000000c012 */
[CCC-:B------:R-:W-:Y:S01]  /*6f00*/  FFMA.RP R13, R17.reuse, R19.reuse, R18.reuse ;  /* 0x00000013110d7223 */ /* 0x1c0fe20000008012 */
[----:B------:R-:W-:Y:S01]  /*6f10*/  FFMA.RM R18, R17, R19, R18 ;  /* 0x0000001311127223 */ /* 0x000fe20000004012 */
[----:B------:R-:W-:Y:S02]  /*6f20*/  IADD3 R17, PT, PT, R12, 0x20, RZ ;  /* 0x000000200c117810 */ /* 0x000fe40007ffe0ff */
[----:B------:R-:W-:Y:S02]  /*6f30*/  LOP3.LUT R20, R20, 0x7fffff, RZ, 0xc0, !PT ;  /* 0x007fffff14147812 */ /* 0x000fe400078ec0ff */
[----:B------:R-:W-:Y:S02]  /*6f40*/  ISETP.NE.AND P2, PT, R12, RZ, PT ;  /* 0x000000ff0c00720c */ /* 0x000fe40003f45270 */
[----:B------:R-:W-:Y:S02]  /*6f50*/  LOP3.LUT R20, R20, 0x800000, RZ, 0xfc, !PT ;  /* 0x0080000014147812 */ /* 0x000fe400078efcff */
[----:B------:R-:W-:-:S02]  /*6f60*/  ISETP.NE.AND P1, PT, R12, RZ, PT ;  /* 0x000000ff0c00720c */ /* 0x000fc40003f25270 */
[----:B------:R-:W-:Y:S02]  /*6f70*/  IADD3 R12, PT, PT, -R12, RZ, RZ ;  /* 0x000000ff0c0c7210 */ /* 0x000fe40007ffe1ff */
[----:B------:R-:W-:Y:S02]  /*6f80*/  SHF.L.U32 R17, R20, R17, RZ ;  /* 0x0000001114117219 */ /* 0x000fe400000006ff */
[----:B------:R-:W-:Y:S02]  /*6f90*/  FSETP.NEU.FTZ.AND P0, PT, R13, R18, PT ;  /* 0x000000120d00720b */ /* 0x000fe40003f1d000 */
[----:B------:R-:W-:Y:S02]  /*6fa0*/  SEL R13, R12, RZ, P2 ;  /* 0x000000ff0c0d7207 */ /* 0x000fe40001000000 */
[----:B------:R-:W-:Y:S02]  /*6fb0*/  ISETP.NE.AND P1, PT, R17, RZ, P1 ;  /* 0x000000ff1100720c */ /* 0x000fe40000f25270 */
[----:B------:R-:W-:-:S02]  /*6fc0*/  SHF.R.U32.HI R13, RZ, R13, R20 ;  /* 0x0000000dff0d7219 */ /* 0x000fc40000011614 */
[----:B------:R-:W-:Y:S02]  /*6fd0*/  PLOP3.LUT P0, PT, P0, P1, PT, 0xf8, 0x8f ;  /* 0x00000000008f781c */ /* 0x000fe40000703f70 */
[----:B------:R-:W-:Y:S02]  /*6fe0*/  SHF.R.U32.HI R17, RZ, 0x1, R13 ;  /* 0x00000001ff117819 */ /* 0x000fe4000001160d */
[----:B------:R-:W-:-:S04]  /*6ff0*/  SEL R12, RZ, 0x1, !P0 ;  /* 0x00000001ff0c7807 */ /* 0x000fc80004000000 */
[----:B------:R-:W-:-:S04]  /*7000*/  LOP3.LUT R12, R12, 0x1, R17, 0xf8, !PT ;  /* 0x000000010c0c7812 */ /* 0x000fc800078ef811 */
[----:B------:R-:W-:-:S04]  /*7010*/  LOP3.LUT R12, R12, R13, RZ, 0xc0, !PT ;  /* 0x0000000d0c0c7212 */ /* 0x000fc800078ec0ff */
[----:B------:R-:W-:-:S04]  /*7020*/  IADD3 R17, PT, PT, R17, R12, RZ ;  /* 0x0000000c11117210 */ /* 0x000fc80007ffe0ff */
[----:B------:R-:W-:Y:S01]  /*7030*/  LOP3.LUT R0, R17, R0, RZ, 0xfc, !PT ;  /* 0x0000000011007212 */ /* 0x000fe200078efcff */
[----:B------:R-:W-:Y:S06]  /*7040*/  BRA `(.L_x_104) ;  /* 0x0000000000107947 */ /* 0x000fec0003800000 */
.L_x_103:
[----:B------:R-:W-:-:S04]  /*7050*/  LOP3.LUT R0, R0, 0x80000000, RZ, 0xc0, !PT ;  /* 0x8000000000007812 */ /* 0x000fc800078ec0ff */
[----:B------:R-:W-:Y:S01]  /*7060*/  LOP3.LUT R0, R0, 0x7f800000, RZ, 0xfc, !PT ;  /* 0x7f80000000007812 */ /* 0x000fe200078efcff */
[----:B------:R-:W-:Y:S06]  /*7070*/  BRA `(.L_x_104) ;  /* 0x0000000000047947 */ /* 0x000fec0003800000 */
.L_x_102:
[----:B------:R-:W-:-:S07]  /*7080*/  LEA R0, R13, R0, 0x17 ;  /* 0x000000000d007211 */ /* 0x000fce00078eb8ff */
.L_x_104:
[----:B------:R-:W-:Y:S05]  /*7090*/  BSYNC.RECONVERGENT B1 ;  /* 0x0000000000017941 */ /* 0x000fea0003800200 */
.L_x_101:
[----:B------:R-:W-:Y:S05]  /*70a0*/  BRA `(.L_x_105) ;  /* 0x0000000000207947 */ /* 0x000fea0003800000 */
.L_x_100:
[----:B------:R-:W-:-:S04]  /*70b0*/  LOP3.LUT R0, R19, 0x80000000, R0, 0x48, !PT ;  /* 0x8000000013007812 */ /* 0x000fc800078e4800 */
[----:B------:R-:W-:Y:S01]  /*70c0*/  LOP3.LUT R0, R0, 0x7f800000, RZ, 0xfc, !PT ;  /* 0x7f80000000007812 */ /* 0x000fe200078efcff */
[----:B------:R-:W-:Y:S06]  /*70d0*/  BRA `(.L_x_105) ;  /* 0x0000000000147947 */ /* 0x000fec0003800000 */
.L_x_99:
[----:B------:R-:W-:Y:S01]  /*70e0*/  LOP3.LUT R0, R19, 0x80000000, R0, 0x48, !PT ;  /* 0x8000000013007812 */ /* 0x000fe200078e4800 */
[----:B------:R-:W-:Y:S06]  /*70f0*/  BRA `(.L_x_105) ;  /* 0x00000000000c7947 */ /* 0x000fec0003800000 */
.L_x_98:
[----:B------:R-:W0:Y:S01]  /*7100*/  MUFU.RSQ R0, -QNAN ;  /* 0xffc0000000007908 */ /* 0x000e220000001400 */
[----:B------:R-:W-:Y:S05]  /*7110*/  BRA `(.L_x_105) ;  /* 0x0000000000047947 */ /* 0x000fea0003800000 */
.L_x_97:
[----:B------:R-:W-:-:S07]  /*7120*/  FADD.FTZ R0, R0, R3 ;  /* 0x0000000300007221 */ /* 0x000fce0000010000 */
.L_x_105:
[----:B------:R-:W-:Y:S05]  /*7130*/  BSYNC.RECONVERGENT B0 ;  /* 0x0000000000007941 */ /* 0x000fea0003800200 */
.L_x_95:
[----:B------:R-:W-:Y:S01]  /*7140*/  HFMA2 R13, -RZ, RZ, 0, 0 ;  /* 0x00000000ff0d7431 */ /* 0x000fe200000001ff */
[----:B------:R-:W-:-:S04]  /*7150*/  MOV R12, R16 ;  /* 0x00000010000c7202 */ /* 0x000fc80000000f00 */
[----:B0-----:R-:W-:Y:S05]  /*7160*/  RET.REL.NODEC R12 `(_Z15backward_kernelPKfS0_S0_S0_S0_S0_iiiiiifPfS1_S1_) ;  /* 0xffffff8c0ca47950 */ /* 0x001fea0003c3ffff */
.L_x_106:
[----:B------:R-:W-:-:S00]  /*7170*/  BRA `(.L_x_106) ;  /* 0xfffffffc00fc7947 */ /* 0x000fc0000383ffff */
[----:B------:R-:W-:-:S00]  /*7180*/  NOP ;  /* 0x0000000000007918 */ /* 0x000fc00000000000 */
[----:B------:R-:W-:-:S00]  /*7190*/  NOP ;  /* 0x0000000000007918 */ /* 0x000fc00000000000 */
[----:B------:R-:W-:-:S00]  /*71a0*/  NOP ;  /* 0x0000000000007918 */ /* 0x000fc00000000000 */
[----:B------:R-:W-:-:S00]  /*71b0*/  NOP ;  /* 0x0000000000007918 */ /* 0x000fc00000000000 */
[----:B------:R-:W-:-:S00]  /*71c0*/  NOP ;  /* 0x0000000000007918 */ /* 0x000fc00000000000 */
[----:B------:R-:W-:-:S00]  /*71d0*/  NOP ;  /* 0x0000000000007918 */ /* 0x000fc00000000000 */
[----:B------:R-:W-:-:S00]  /*71e0*/  NOP ;  /* 0x0000000000007918 */ /* 0x000fc00000000000 */
[----:B------:R-:W-:-:S00]  /*71f0*/  NOP ;  /* 0x0000000000007918 */ /* 0x000fc00000000000 */
.L_x_107:


//--------------------- .nv.shared._Z15backward_kernelPKfS0_S0_S0_S0_S0_iiiiiifPfS1_S1_ --------------------------
	.section	.nv.shared._Z15backward_kernelPKfS0_S0_S0_S0_S0_iiiiiifPfS1_S1_,"aw",@nobits
	.sectionflags	@""
	.align	16
	.zero		1024


//--------------------- .nv.shared.reserved.0     --------------------------
	.section	.nv.shared.reserved.0,"aw",@nobits
	.weak		__nv_reservedSMEM_offset_0_alias
	.size		__nv_reservedSMEM_offset_0_alias, 0, 64
	.other		__nv_reservedSMEM_offset_0_alias,@"STO_CUDA_RESERVED_SHARED STV_DEFAULT"
__nv_reservedSMEM_offset_0_alias:
	.zero		0
	.zero		64


//--------------------- .nv.constant0._Z15backward_kernelPKfS0_S0_S0_S0_S0_iiiiiifPfS1_S1_ --------------------------
	.section	.nv.constant0._Z15backward_kernelPKfS0_S0_S0_S0_S0_iiiiiifPfS1_S1_,"a",@progbits
	.sectionflags	@""
	.align	4
.nv.constant0._Z15backward_kernelPKfS0_S0_S0_S0_S0_iiiiiifPfS1_S1_:
	.zero		1000


//--------------------- SYMBOLS --------------------------

	.type		.nv.reservedSmem.offset0,@object
	.size		.nv.reservedSmem.offset0,0x4
	.type		.nv.reservedSmem.cap,@object
	.size		.nv.reservedSmem.cap,0x4
